//
// Generated by NVIDIA NVVM Compiler
//
// Compiler Build ID: CL-36424714
// Cuda compilation tools, release 13.0, V13.0.88
// Based on NVVM 20.0.0
//

.version 9.0
.target sm_100
.address_size 64

	// .globl	compute_exclusion_field

.visible .entry compute_exclusion_field(
	.param .u64 .ptr .align 1 compute_exclusion_field_param_0,
	.param .u64 .ptr .align 1 compute_exclusion_field_param_1,
	.param .u64 .ptr .align 1 compute_exclusion_field_param_2,
	.param .u64 .ptr .align 1 compute_exclusion_field_param_3,
	.param .u32 compute_exclusion_field_param_4,
	.param .u32 compute_exclusion_field_param_5,
	.param .f32 compute_exclusion_field_param_6,
	.param .f32 compute_exclusion_field_param_7,
	.param .f32 compute_exclusion_field_param_8,
	.param .f32 compute_exclusion_field_param_9
)
{
	.reg .pred 	%p<34>;
	.reg .b32 	%r<48>;
	.reg .b32 	%f<168>;
	.reg .b64 	%rd<29>;

	ld.param.u64 	%rd11, [compute_exclusion_field_param_0];
	ld.param.u64 	%rd12, [compute_exclusion_field_param_1];
	ld.param.u64 	%rd13, [compute_exclusion_field_param_2];
	ld.param.u64 	%rd10, [compute_exclusion_field_param_3];
	ld.param.u32 	%r14, [compute_exclusion_field_param_4];
	ld.param.u32 	%r16, [compute_exclusion_field_param_5];
	ld.param.f32 	%f25, [compute_exclusion_field_param_6];
	ld.param.f32 	%f26, [compute_exclusion_field_param_7];
	ld.param.f32 	%f27, [compute_exclusion_field_param_8];
	ld.param.f32 	%f28, [compute_exclusion_field_param_9];
	cvta.to.global.u64 	%rd1, %rd13;
	cvta.to.global.u64 	%rd2, %rd11;
	cvta.to.global.u64 	%rd3, %rd12;
	mov.u32 	%r17, %ctaid.x;
	mov.u32 	%r18, %ntid.x;
	mov.u32 	%r19, %tid.x;
	mad.lo.s32 	%r1, %r17, %r18, %r19;
	mov.u32 	%r20, %ctaid.y;
	mov.u32 	%r21, %ntid.y;
	mov.u32 	%r22, %tid.y;
	mad.lo.s32 	%r23, %r20, %r21, %r22;
	mov.u32 	%r24, %ctaid.z;
	mov.u32 	%r25, %ntid.z;
	mov.u32 	%r26, %tid.z;
	mad.lo.s32 	%r3, %r24, %r25, %r26;
	max.s32 	%r27, %r1, %r23;
	max.s32 	%r28, %r3, %r27;
	setp.ge.s32 	%p1, %r28, %r16;
	@%p1 bra 	$L__BB0_49;
	cvt.rn.f32.s32 	%f30, %r1;
	add.f32 	%f31, %f30, 0f3F000000;
	fma.rn.f32 	%f1, %f31, %f28, %f25;
	cvt.rn.f32.u32 	%f32, %r23;
	add.f32 	%f33, %f32, 0f3F000000;
	fma.rn.f32 	%f2, %f33, %f28, %f26;
	cvt.rn.f32.u32 	%f34, %r3;
	add.f32 	%f35, %f34, 0f3F000000;
	fma.rn.f32 	%f3, %f35, %f28, %f27;
	setp.lt.s32 	%p2, %r14, 1;
	mov.f32 	%f162, 0f00000000;
	@%p2 bra 	$L__BB0_48;
	setp.eq.s32 	%p3, %r14, 1;
	mov.f32 	%f162, 0f00000000;
	mov.b32 	%r47, 0;
	@%p3 bra 	$L__BB0_33;
	and.b32  	%r47, %r14, 2147483646;
	neg.s32 	%r46, %r47;
	add.s64 	%rd28, %rd1, 4;
	add.s64 	%rd27, %rd3, 4;
	mov.f32 	%f162, 0f00000000;
	mov.b32 	%r45, 0;
$L__BB0_4:
	ld.global.nc.u32 	%r8, [%rd27+-4];
	setp.eq.s32 	%p4, %r8, 6;
	@%p4 bra 	$L__BB0_18;
	mul.wide.u32 	%rd14, %r45, 4;
	add.s64 	%rd15, %rd2, %rd14;
	ld.global.nc.f32 	%f40, [%rd15+8];
	ld.global.nc.f32 	%f41, [%rd15+4];
	ld.global.nc.f32 	%f42, [%rd15];
	sub.f32 	%f43, %f1, %f42;
	sub.f32 	%f44, %f2, %f41;
	sub.f32 	%f45, %f3, %f40;
	mul.f32 	%f46, %f43, %f43;
	fma.rn.f32 	%f47, %f44, %f44, %f46;
	fma.rn.f32 	%f48, %f45, %f45, %f47;
	sqrt.rn.f32 	%f5, %f48;
	mov.f32 	%f157, 0f40900000;
	setp.gt.s32 	%p5, %r8, 3;
	@%p5 bra 	$L__BB0_9;
	add.s32 	%r31, %r8, -2;
	setp.lt.u32 	%p8, %r31, 2;
	@%p8 bra 	$L__BB0_12;
	setp.eq.s32 	%p9, %r8, 0;
	@%p9 bra 	$L__BB0_14;
$L__BB0_8:
	mov.f32 	%f157, 0f40200000;
	bra.uni 	$L__BB0_14;
$L__BB0_9:
	setp.eq.s32 	%p6, %r8, 4;
	@%p6 bra 	$L__BB0_13;
	setp.eq.s32 	%p7, %r8, 5;
	@%p7 bra 	$L__BB0_11;
	bra.uni 	$L__BB0_8;
$L__BB0_11:
	mov.f32 	%f157, 0f400CCCCD;
	bra.uni 	$L__BB0_14;
$L__BB0_12:
	mov.f32 	%f157, 0f40000000;
	bra.uni 	$L__BB0_14;
$L__BB0_13:
	mov.f32 	%f157, 0f40600000;
$L__BB0_14:
	add.f32 	%f53, %f157, %f157;
	setp.gt.f32 	%p10, %f5, %f53;
	@%p10 bra 	$L__BB0_18;
	setp.ge.f32 	%p11, %f5, %f157;
	mov.f32 	%f158, 0f00000000;
	@%p11 bra 	$L__BB0_17;
	sub.f32 	%f55, %f5, %f157;
	mul.f32 	%f56, %f157, 0f3F4CCCCD;
	div.rn.f32 	%f57, %f55, %f56;
	mul.f32 	%f58, %f57, 0fBF000000;
	mul.f32 	%f59, %f57, %f58;
	fma.rn.f32 	%f60, %f59, 0f3BBB989D, 0f3F000000;
	cvt.sat.f32.f32 	%f61, %f60;
	mov.f32 	%f62, 0f4B400001;
	mov.f32 	%f63, 0f437C0000;
	fma.rm.f32 	%f64, %f61, %f63, %f62;
	add.f32 	%f65, %f64, 0fCB40007F;
	neg.f32 	%f66, %f65;
	fma.rn.f32 	%f67, %f59, 0f3FB8AA3B, %f66;
	fma.rn.f32 	%f68, %f59, 0f32A57060, %f67;
	mov.b32 	%r32, %f64;
	shl.b32 	%r33, %r32, 23;
	mov.b32 	%f69, %r33;
	ex2.approx.ftz.f32 	%f70, %f68;
	mul.f32 	%f158, %f70, %f69;
$L__BB0_17:
	ld.global.nc.f32 	%f71, [%rd28+-4];
	abs.f32 	%f72, %f71;
	setp.gt.f32 	%p12, %f72, 0f3E99999A;
	mul.f32 	%f73, %f72, 0f3E99999A;
	mov.f32 	%f74, 0f3F800000;
	sub.f32 	%f75, %f74, %f73;
	mul.f32 	%f76, %f158, %f75;
	selp.f32 	%f77, %f76, %f158, %p12;
	max.f32 	%f162, %f162, %f77;
$L__BB0_18:
	ld.global.nc.u32 	%r9, [%rd27];
	setp.eq.s32 	%p13, %r9, 6;
	@%p13 bra 	$L__BB0_32;
	add.s32 	%r34, %r45, 3;
	mul.wide.u32 	%rd16, %r34, 4;
	add.s64 	%rd17, %rd2, %rd16;
	ld.global.nc.f32 	%f79, [%rd17+8];
	ld.global.nc.f32 	%f80, [%rd17+4];
	ld.global.nc.f32 	%f81, [%rd17];
	sub.f32 	%f82, %f1, %f81;
	sub.f32 	%f83, %f2, %f80;
	sub.f32 	%f84, %f3, %f79;
	mul.f32 	%f85, %f82, %f82;
	fma.rn.f32 	%f86, %f83, %f83, %f85;
	fma.rn.f32 	%f87, %f84, %f84, %f86;
	sqrt.rn.f32 	%f11, %f87;
	mov.f32 	%f160, 0f40900000;
	setp.gt.s32 	%p14, %r9, 3;
	@%p14 bra 	$L__BB0_23;
	add.s32 	%r35, %r9, -2;
	setp.lt.u32 	%p17, %r35, 2;
	@%p17 bra 	$L__BB0_26;
	setp.eq.s32 	%p18, %r9, 0;
	@%p18 bra 	$L__BB0_28;
$L__BB0_22:
	mov.f32 	%f160, 0f40200000;
	bra.uni 	$L__BB0_28;
$L__BB0_23:
	setp.eq.s32 	%p15, %r9, 5;
	@%p15 bra 	$L__BB0_27;
	setp.ne.s32 	%p16, %r9, 4;
	@%p16 bra 	$L__BB0_22;
	mov.f32 	%f160, 0f40600000;
	bra.uni 	$L__BB0_28;
$L__BB0_26:
	mov.f32 	%f160, 0f40000000;
	bra.uni 	$L__BB0_28;
$L__BB0_27:
	mov.f32 	%f160, 0f400CCCCD;
$L__BB0_28:
	add.f32 	%f92, %f160, %f160;
	setp.gt.f32 	%p19, %f11, %f92;
	@%p19 bra 	$L__BB0_32;
	setp.ge.f32 	%p20, %f11, %f160;
	mov.f32 	%f161, 0f00000000;
	@%p20 bra 	$L__BB0_31;
	sub.f32 	%f94, %f11, %f160;
	mul.f32 	%f95, %f160, 0f3F4CCCCD;
	div.rn.f32 	%f96, %f94, %f95;
	mul.f32 	%f97, %f96, 0fBF000000;
	mul.f32 	%f98, %f96, %f97;
	fma.rn.f32 	%f99, %f98, 0f3BBB989D, 0f3F000000;
	cvt.sat.f32.f32 	%f100, %f99;
	mov.f32 	%f101, 0f4B400001;
	mov.f32 	%f102, 0f437C0000;
	fma.rm.f32 	%f103, %f100, %f102, %f101;
	add.f32 	%f104, %f103, 0fCB40007F;
	neg.f32 	%f105, %f104;
	fma.rn.f32 	%f106, %f98, 0f3FB8AA3B, %f105;
	fma.rn.f32 	%f107, %f98, 0f32A57060, %f106;
	mov.b32 	%r36, %f103;
	shl.b32 	%r37, %r36, 23;
	mov.b32 	%f108, %r37;
	ex2.approx.ftz.f32 	%f109, %f107;
	mul.f32 	%f161, %f109, %f108;
$L__BB0_31:
	ld.global.nc.f32 	%f110, [%rd28];
	abs.f32 	%f111, %f110;
	setp.gt.f32 	%p21, %f111, 0f3E99999A;
	mul.f32 	%f112, %f111, 0f3E99999A;
	mov.f32 	%f113, 0f3F800000;
	sub.f32 	%f114, %f113, %f112;
	mul.f32 	%f115, %f161, %f114;
	selp.f32 	%f116, %f115, %f161, %p21;
	max.f32 	%f162, %f162, %f116;
$L__BB0_32:
	add.s32 	%r46, %r46, 2;
	add.s64 	%rd28, %rd28, 8;
	add.s64 	%rd27, %rd27, 8;
	add.s32 	%r45, %r45, 6;
	setp.ne.s32 	%p22, %r46, 0;
	@%p22 bra 	$L__BB0_4;
$L__BB0_33:
	and.b32  	%r38, %r14, 1;
	setp.eq.b32 	%p23, %r38, 1;
	not.pred 	%p24, %p23;
	@%p24 bra 	$L__BB0_48;
	mul.wide.u32 	%rd18, %r47, 4;
	add.s64 	%rd19, %rd3, %rd18;
	ld.global.nc.u32 	%r13, [%rd19];
	setp.eq.s32 	%p25, %r13, 6;
	@%p25 bra 	$L__BB0_48;
	mul.lo.s32 	%r39, %r47, 3;
	mul.wide.u32 	%rd20, %r39, 4;
	add.s64 	%rd21, %rd2, %rd20;
	ld.global.nc.f32 	%f118, [%rd21+8];
	ld.global.nc.f32 	%f119, [%rd21+4];
	ld.global.nc.f32 	%f120, [%rd21];
	sub.f32 	%f121, %f1, %f120;
	sub.f32 	%f122, %f2, %f119;
	sub.f32 	%f123, %f3, %f118;
	mul.f32 	%f124, %f121, %f121;
	fma.rn.f32 	%f125, %f122, %f122, %f124;
	fma.rn.f32 	%f126, %f123, %f123, %f125;
	sqrt.rn.f32 	%f19, %f126;
	mov.f32 	%f165, 0f40900000;
	setp.gt.s32 	%p26, %r13, 3;
	@%p26 bra 	$L__BB0_39;
	add.s32 	%r40, %r13, -2;
	setp.lt.u32 	%p29, %r40, 2;
	@%p29 bra 	$L__BB0_42;
	setp.eq.s32 	%p30, %r13, 0;
	@%p30 bra 	$L__BB0_44;
$L__BB0_38:
	mov.f32 	%f165, 0f40200000;
	bra.uni 	$L__BB0_44;
$L__BB0_39:
	setp.eq.s32 	%p27, %r13, 5;
	@%p27 bra 	$L__BB0_43;
	setp.ne.s32 	%p28, %r13, 4;
	@%p28 bra 	$L__BB0_38;
	mov.f32 	%f165, 0f40600000;
	bra.uni 	$L__BB0_44;
$L__BB0_42:
	mov.f32 	%f165, 0f40000000;
	bra.uni 	$L__BB0_44;
$L__BB0_43:
	mov.f32 	%f165, 0f400CCCCD;
$L__BB0_44:
	add.f32 	%f131, %f165, %f165;
	setp.gt.f32 	%p31, %f19, %f131;
	@%p31 bra 	$L__BB0_48;
	setp.ge.f32 	%p32, %f19, %f165;
	mov.f32 	%f166, 0f00000000;
	@%p32 bra 	$L__BB0_47;
	sub.f32 	%f133, %f19, %f165;
	mul.f32 	%f134, %f165, 0f3F4CCCCD;
	div.rn.f32 	%f135, %f133, %f134;
	mul.f32 	%f136, %f135, 0fBF000000;
	mul.f32 	%f137, %f135, %f136;
	fma.rn.f32 	%f138, %f137, 0f3BBB989D, 0f3F000000;
	cvt.sat.f32.f32 	%f139, %f138;
	mov.f32 	%f140, 0f4B400001;
	mov.f32 	%f141, 0f437C0000;
	fma.rm.f32 	%f142, %f139, %f141, %f140;
	add.f32 	%f143, %f142, 0fCB40007F;
	neg.f32 	%f144, %f143;
	fma.rn.f32 	%f145, %f137, 0f3FB8AA3B, %f144;
	fma.rn.f32 	%f146, %f137, 0f32A57060, %f145;
	mov.b32 	%r41, %f142;
	shl.b32 	%r42, %r41, 23;
	mov.b32 	%f147, %r42;
	ex2.approx.ftz.f32 	%f148, %f146;
	mul.f32 	%f166, %f148, %f147;
$L__BB0_47:
	add.s64 	%rd23, %rd1, %rd18;
	ld.global.nc.f32 	%f149, [%rd23];
	abs.f32 	%f150, %f149;
	setp.gt.f32 	%p33, %f150, 0f3E99999A;
	mul.f32 	%f151, %f150, 0f3E99999A;
	mov.f32 	%f152, 0f3F800000;
	sub.f32 	%f153, %f152, %f151;
	mul.f32 	%f154, %f166, %f153;
	selp.f32 	%f155, %f154, %f166, %p33;
	max.f32 	%f162, %f162, %f155;
$L__BB0_48:
	mad.lo.s32 	%r43, %r16, %r3, %r23;
	mad.lo.s32 	%r44, %r43, %r16, %r1;
	cvta.to.global.u64 	%rd24, %rd10;
	mul.wide.s32 	%rd25, %r44, 4;
	add.s64 	%rd26, %rd24, %rd25;
	st.global.f32 	[%rd26], %f162;
$L__BB0_49:
	ret;

}
	// .globl	compute_exclusion_field_cell_list
.visible .entry compute_exclusion_field_cell_list(
	.param .u64 .ptr .align 1 compute_exclusion_field_cell_list_param_0,
	.param .u64 .ptr .align 1 compute_exclusion_field_cell_list_param_1,
	.param .u64 .ptr .align 1 compute_exclusion_field_cell_list_param_2,
	.param .u64 .ptr .align 1 compute_exclusion_field_cell_list_param_3,
	.param .u64 .ptr .align 1 compute_exclusion_field_cell_list_param_4,
	.param .u64 .ptr .align 1 compute_exclusion_field_cell_list_param_5,
	.param .u64 .ptr .align 1 compute_exclusion_field_cell_list_param_6,
	.param .u32 compute_exclusion_field_cell_list_param_7,
	.param .u32 compute_exclusion_field_cell_list_param_8,
	.param .u32 compute_exclusion_field_cell_list_param_9,
	.param .f32 compute_exclusion_field_cell_list_param_10,
	.param .f32 compute_exclusion_field_cell_list_param_11,
	.param .f32 compute_exclusion_field_cell_list_param_12,
	.param .f32 compute_exclusion_field_cell_list_param_13,
	.param .f32 compute_exclusion_field_cell_list_param_14
)
{
	.reg .pred 	%p<48>;
	.reg .b32 	%r<75>;
	.reg .b32 	%f<179>;
	.reg .b64 	%rd<44>;

	ld.param.u64 	%rd11, [compute_exclusion_field_cell_list_param_0];
	ld.param.u64 	%rd12, [compute_exclusion_field_cell_list_param_1];
	ld.param.u64 	%rd13, [compute_exclusion_field_cell_list_param_2];
	ld.param.u64 	%rd8, [compute_exclusion_field_cell_list_param_3];
	ld.param.u64 	%rd9, [compute_exclusion_field_cell_list_param_4];
	ld.param.u64 	%rd14, [compute_exclusion_field_cell_list_param_5];
	ld.param.u32 	%r32, [compute_exclusion_field_cell_list_param_8];
	ld.param.u32 	%r31, [compute_exclusion_field_cell_list_param_9];
	ld.param.f32 	%f28, [compute_exclusion_field_cell_list_param_10];
	ld.param.f32 	%f29, [compute_exclusion_field_cell_list_param_11];
	ld.param.f32 	%f30, [compute_exclusion_field_cell_list_param_12];
	ld.param.f32 	%f31, [compute_exclusion_field_cell_list_param_13];
	ld.param.f32 	%f32, [compute_exclusion_field_cell_list_param_14];
	cvta.to.global.u64 	%rd1, %rd13;
	cvta.to.global.u64 	%rd2, %rd11;
	cvta.to.global.u64 	%rd3, %rd12;
	cvta.to.global.u64 	%rd4, %rd14;
	mov.u32 	%r33, %ctaid.x;
	mov.u32 	%r34, %ntid.x;
	mov.u32 	%r35, %tid.x;
	mad.lo.s32 	%r1, %r33, %r34, %r35;
	mov.u32 	%r36, %ctaid.y;
	mov.u32 	%r37, %ntid.y;
	mov.u32 	%r38, %tid.y;
	mad.lo.s32 	%r39, %r36, %r37, %r38;
	mov.u32 	%r40, %ctaid.z;
	mov.u32 	%r41, %ntid.z;
	mov.u32 	%r42, %tid.z;
	mad.lo.s32 	%r3, %r40, %r41, %r42;
	max.s32 	%r43, %r1, %r39;
	max.s32 	%r44, %r3, %r43;
	setp.ge.s32 	%p3, %r44, %r32;
	@%p3 bra 	$L__BB1_56;
	cvt.rn.f32.s32 	%f34, %r1;
	add.f32 	%f35, %f34, 0f3F000000;
	fma.rn.f32 	%f1, %f35, %f31, %f28;
	cvt.rn.f32.u32 	%f36, %r39;
	add.f32 	%f37, %f36, 0f3F000000;
	fma.rn.f32 	%f2, %f37, %f31, %f29;
	cvt.rn.f32.u32 	%f38, %r3;
	add.f32 	%f39, %f38, 0f3F000000;
	fma.rn.f32 	%f3, %f39, %f31, %f30;
	sub.f32 	%f40, %f1, %f28;
	div.rn.f32 	%f41, %f40, %f32;
	cvt.rzi.s32.f32 	%r4, %f41;
	sub.f32 	%f42, %f2, %f29;
	div.rn.f32 	%f43, %f42, %f32;
	cvt.rzi.s32.f32 	%r5, %f43;
	sub.f32 	%f44, %f3, %f30;
	div.rn.f32 	%f45, %f44, %f32;
	cvt.rzi.s32.f32 	%r6, %f45;
	cvta.to.global.u64 	%rd5, %rd8;
	cvta.to.global.u64 	%rd6, %rd9;
	mov.f32 	%f177, 0f00000000;
	mov.b32 	%r69, -1;
$L__BB1_2:
	add.s32 	%r47, %r69, %r6;
	setp.lt.s32 	%p4, %r47, 0;
	setp.ge.s32 	%p5, %r47, %r31;
	or.pred  	%p1, %p4, %p5;
	mov.b32 	%r70, -1;
$L__BB1_3:
	add.s32 	%r49, %r70, %r5;
	setp.lt.s32 	%p6, %r49, 0;
	setp.ge.s32 	%p7, %r49, %r31;
	or.pred  	%p2, %p6, %p7;
	mad.lo.s32 	%r51, %r47, %r31, %r49;
	mul.lo.s32 	%r9, %r51, %r31;
	mov.b32 	%r71, -1;
$L__BB1_4:
	add.s32 	%r11, %r71, %r4;
	setp.lt.s32 	%p8, %r11, 0;
	setp.ge.s32 	%p9, %r11, %r31;
	or.pred  	%p10, %p8, %p9;
	or.pred  	%p11, %p10, %p2;
	or.pred  	%p12, %p11, %p1;
	@%p12 bra 	$L__BB1_52;
	add.s32 	%r52, %r11, %r9;
	mul.wide.s32 	%rd15, %r52, 4;
	add.s64 	%rd16, %rd5, %rd15;
	ld.global.nc.u32 	%r72, [%rd16];
	add.s64 	%rd17, %rd6, %rd15;
	ld.global.nc.u32 	%r13, [%rd17];
	setp.le.s32 	%p13, %r13, %r72;
	@%p13 bra 	$L__BB1_52;
	sub.s32 	%r53, %r13, %r72;
	add.s32 	%r14, %r72, 1;
	and.b32  	%r54, %r53, 1;
	setp.eq.b32 	%p14, %r54, 1;
	not.pred 	%p15, %p14;
	@%p15 bra 	$L__BB1_21;
	mul.wide.s32 	%rd18, %r72, 4;
	add.s64 	%rd19, %rd4, %rd18;
	ld.global.nc.u32 	%r15, [%rd19];
	mul.wide.s32 	%rd20, %r15, 4;
	add.s64 	%rd21, %rd3, %rd20;
	ld.global.nc.u32 	%r16, [%rd21];
	setp.eq.s32 	%p16, %r16, 6;
	mov.u32 	%r72, %r14;
	@%p16 bra 	$L__BB1_21;
	mul.lo.s32 	%r55, %r15, 3;
	mul.wide.s32 	%rd22, %r55, 4;
	add.s64 	%rd23, %rd2, %rd22;
	ld.global.nc.f32 	%f48, [%rd23+8];
	ld.global.nc.f32 	%f49, [%rd23+4];
	ld.global.nc.f32 	%f50, [%rd23];
	sub.f32 	%f51, %f1, %f50;
	sub.f32 	%f52, %f2, %f49;
	sub.f32 	%f53, %f3, %f48;
	mul.f32 	%f54, %f51, %f51;
	fma.rn.f32 	%f55, %f52, %f52, %f54;
	fma.rn.f32 	%f56, %f53, %f53, %f55;
	sqrt.rn.f32 	%f7, %f56;
	mov.f32 	%f167, 0f40900000;
	setp.gt.s32 	%p17, %r16, 3;
	@%p17 bra 	$L__BB1_12;
	add.s32 	%r56, %r16, -2;
	setp.lt.u32 	%p20, %r56, 2;
	@%p20 bra 	$L__BB1_15;
	setp.eq.s32 	%p21, %r16, 0;
	@%p21 bra 	$L__BB1_17;
$L__BB1_11:
	mov.f32 	%f167, 0f40200000;
	bra.uni 	$L__BB1_17;
$L__BB1_12:
	setp.eq.s32 	%p18, %r16, 5;
	@%p18 bra 	$L__BB1_16;
	setp.ne.s32 	%p19, %r16, 4;
	@%p19 bra 	$L__BB1_11;
	mov.f32 	%f167, 0f40600000;
	bra.uni 	$L__BB1_17;
$L__BB1_15:
	mov.f32 	%f167, 0f40000000;
	bra.uni 	$L__BB1_17;
$L__BB1_16:
	mov.f32 	%f167, 0f400CCCCD;
$L__BB1_17:
	add.f32 	%f61, %f167, %f167;
	setp.gt.f32 	%p22, %f7, %f61;
	mov.u32 	%r72, %r14;
	@%p22 bra 	$L__BB1_21;
	setp.ge.f32 	%p23, %f7, %f167;
	mov.f32 	%f168, 0f00000000;
	@%p23 bra 	$L__BB1_20;
	sub.f32 	%f63, %f7, %f167;
	mul.f32 	%f64, %f167, 0f3F4CCCCD;
	div.rn.f32 	%f65, %f63, %f64;
	mul.f32 	%f66, %f65, 0fBF000000;
	mul.f32 	%f67, %f65, %f66;
	fma.rn.f32 	%f68, %f67, 0f3BBB989D, 0f3F000000;
	cvt.sat.f32.f32 	%f69, %f68;
	mov.f32 	%f70, 0f4B400001;
	mov.f32 	%f71, 0f437C0000;
	fma.rm.f32 	%f72, %f69, %f71, %f70;
	add.f32 	%f73, %f72, 0fCB40007F;
	neg.f32 	%f74, %f73;
	fma.rn.f32 	%f75, %f67, 0f3FB8AA3B, %f74;
	fma.rn.f32 	%f76, %f67, 0f32A57060, %f75;
	mov.b32 	%r57, %f72;
	shl.b32 	%r58, %r57, 23;
	mov.b32 	%f77, %r58;
	ex2.approx.ftz.f32 	%f78, %f76;
	mul.f32 	%f168, %f78, %f77;
$L__BB1_20:
	mul.wide.s32 	%rd24, %r15, 4;
	add.s64 	%rd25, %rd1, %rd24;
	ld.global.nc.f32 	%f79, [%rd25];
	abs.f32 	%f80, %f79;
	setp.gt.f32 	%p24, %f80, 0f3E99999A;
	mul.f32 	%f81, %f80, 0f3E99999A;
	mov.f32 	%f82, 0f3F800000;
	sub.f32 	%f83, %f82, %f81;
	mul.f32 	%f84, %f168, %f83;
	selp.f32 	%f85, %f84, %f168, %p24;
	max.f32 	%f177, %f177, %f85;
	mov.u32 	%r72, %r14;
$L__BB1_21:
	setp.eq.s32 	%p25, %r13, %r14;
	@%p25 bra 	$L__BB1_52;
	sub.s32 	%r73, %r72, %r13;
$L__BB1_23:
	mul.wide.s32 	%rd26, %r72, 4;
	add.s64 	%rd27, %rd4, %rd26;
	add.s64 	%rd7, %rd27, 4;
	ld.global.nc.u32 	%r21, [%rd27];
	mul.wide.s32 	%rd28, %r21, 4;
	add.s64 	%rd29, %rd3, %rd28;
	ld.global.nc.u32 	%r22, [%rd29];
	setp.eq.s32 	%p26, %r22, 6;
	@%p26 bra 	$L__BB1_37;
	mul.lo.s32 	%r59, %r21, 3;
	mul.wide.s32 	%rd30, %r59, 4;
	add.s64 	%rd31, %rd2, %rd30;
	ld.global.nc.f32 	%f87, [%rd31+8];
	ld.global.nc.f32 	%f88, [%rd31+4];
	ld.global.nc.f32 	%f89, [%rd31];
	sub.f32 	%f90, %f1, %f89;
	sub.f32 	%f91, %f2, %f88;
	sub.f32 	%f92, %f3, %f87;
	mul.f32 	%f93, %f90, %f90;
	fma.rn.f32 	%f94, %f91, %f91, %f93;
	fma.rn.f32 	%f95, %f92, %f92, %f94;
	sqrt.rn.f32 	%f15, %f95;
	mov.f32 	%f172, 0f40900000;
	setp.gt.s32 	%p27, %r22, 3;
	@%p27 bra 	$L__BB1_28;
	add.s32 	%r60, %r22, -2;
	setp.lt.u32 	%p30, %r60, 2;
	@%p30 bra 	$L__BB1_31;
	setp.eq.s32 	%p31, %r22, 0;
	@%p31 bra 	$L__BB1_33;
$L__BB1_27:
	mov.f32 	%f172, 0f40200000;
	bra.uni 	$L__BB1_33;
$L__BB1_28:
	setp.eq.s32 	%p28, %r22, 4;
	@%p28 bra 	$L__BB1_32;
	setp.eq.s32 	%p29, %r22, 5;
	@%p29 bra 	$L__BB1_30;
	bra.uni 	$L__BB1_27;
$L__BB1_30:
	mov.f32 	%f172, 0f400CCCCD;
	bra.uni 	$L__BB1_33;
$L__BB1_31:
	mov.f32 	%f172, 0f40000000;
	bra.uni 	$L__BB1_33;
$L__BB1_32:
	mov.f32 	%f172, 0f40600000;
$L__BB1_33:
	add.f32 	%f100, %f172, %f172;
	setp.gt.f32 	%p32, %f15, %f100;
	@%p32 bra 	$L__BB1_37;
	setp.ge.f32 	%p33, %f15, %f172;
	mov.f32 	%f173, 0f00000000;
	@%p33 bra 	$L__BB1_36;
	sub.f32 	%f102, %f15, %f172;
	mul.f32 	%f103, %f172, 0f3F4CCCCD;
	div.rn.f32 	%f104, %f102, %f103;
	mul.f32 	%f105, %f104, 0fBF000000;
	mul.f32 	%f106, %f104, %f105;
	fma.rn.f32 	%f107, %f106, 0f3BBB989D, 0f3F000000;
	cvt.sat.f32.f32 	%f108, %f107;
	mov.f32 	%f109, 0f4B400001;
	mov.f32 	%f110, 0f437C0000;
	fma.rm.f32 	%f111, %f108, %f110, %f109;
	add.f32 	%f112, %f111, 0fCB40007F;
	neg.f32 	%f113, %f112;
	fma.rn.f32 	%f114, %f106, 0f3FB8AA3B, %f113;
	fma.rn.f32 	%f115, %f106, 0f32A57060, %f114;
	mov.b32 	%r61, %f111;
	shl.b32 	%r62, %r61, 23;
	mov.b32 	%f116, %r62;
	ex2.approx.ftz.f32 	%f117, %f115;
	mul.f32 	%f173, %f117, %f116;
$L__BB1_36:
	mul.wide.s32 	%rd32, %r21, 4;
	add.s64 	%rd33, %rd1, %rd32;
	ld.global.nc.f32 	%f118, [%rd33];
	abs.f32 	%f119, %f118;
	setp.gt.f32 	%p34, %f119, 0f3E99999A;
	mul.f32 	%f120, %f119, 0f3E99999A;
	mov.f32 	%f121, 0f3F800000;
	sub.f32 	%f122, %f121, %f120;
	mul.f32 	%f123, %f173, %f122;
	selp.f32 	%f124, %f123, %f173, %p34;
	max.f32 	%f177, %f177, %f124;
$L__BB1_37:
	ld.global.nc.u32 	%r23, [%rd7];
	mul.wide.s32 	%rd34, %r23, 4;
	add.s64 	%rd35, %rd3, %rd34;
	ld.global.nc.u32 	%r24, [%rd35];
	setp.eq.s32 	%p35, %r24, 6;
	@%p35 bra 	$L__BB1_51;
	mul.lo.s32 	%r63, %r23, 3;
	mul.wide.s32 	%rd36, %r63, 4;
	add.s64 	%rd37, %rd2, %rd36;
	ld.global.nc.f32 	%f126, [%rd37+8];
	ld.global.nc.f32 	%f127, [%rd37+4];
	ld.global.nc.f32 	%f128, [%rd37];
	sub.f32 	%f129, %f1, %f128;
	sub.f32 	%f130, %f2, %f127;
	sub.f32 	%f131, %f3, %f126;
	mul.f32 	%f132, %f129, %f129;
	fma.rn.f32 	%f133, %f130, %f130, %f132;
	fma.rn.f32 	%f134, %f131, %f131, %f133;
	sqrt.rn.f32 	%f21, %f134;
	mov.f32 	%f175, 0f40900000;
	setp.gt.s32 	%p36, %r24, 3;
	@%p36 bra 	$L__BB1_42;
	add.s32 	%r64, %r24, -2;
	setp.lt.u32 	%p39, %r64, 2;
	@%p39 bra 	$L__BB1_45;
	setp.eq.s32 	%p40, %r24, 0;
	@%p40 bra 	$L__BB1_47;
$L__BB1_41:
	mov.f32 	%f175, 0f40200000;
	bra.uni 	$L__BB1_47;
$L__BB1_42:
	setp.eq.s32 	%p37, %r24, 5;
	@%p37 bra 	$L__BB1_46;
	setp.ne.s32 	%p38, %r24, 4;
	@%p38 bra 	$L__BB1_41;
	mov.f32 	%f175, 0f40600000;
	bra.uni 	$L__BB1_47;
$L__BB1_45:
	mov.f32 	%f175, 0f40000000;
	bra.uni 	$L__BB1_47;
$L__BB1_46:
	mov.f32 	%f175, 0f400CCCCD;
$L__BB1_47:
	add.f32 	%f139, %f175, %f175;
	setp.gt.f32 	%p41, %f21, %f139;
	@%p41 bra 	$L__BB1_51;
	setp.ge.f32 	%p42, %f21, %f175;
	mov.f32 	%f176, 0f00000000;
	@%p42 bra 	$L__BB1_50;
	sub.f32 	%f141, %f21, %f175;
	mul.f32 	%f142, %f175, 0f3F4CCCCD;
	div.rn.f32 	%f143, %f141, %f142;
	mul.f32 	%f144, %f143, 0fBF000000;
	mul.f32 	%f145, %f143, %f144;
	fma.rn.f32 	%f146, %f145, 0f3BBB989D, 0f3F000000;
	cvt.sat.f32.f32 	%f147, %f146;
	mov.f32 	%f148, 0f4B400001;
	mov.f32 	%f149, 0f437C0000;
	fma.rm.f32 	%f150, %f147, %f149, %f148;
	add.f32 	%f151, %f150, 0fCB40007F;
	neg.f32 	%f152, %f151;
	fma.rn.f32 	%f153, %f145, 0f3FB8AA3B, %f152;
	fma.rn.f32 	%f154, %f145, 0f32A57060, %f153;
	mov.b32 	%r65, %f150;
	shl.b32 	%r66, %r65, 23;
	mov.b32 	%f155, %r66;
	ex2.approx.ftz.f32 	%f156, %f154;
	mul.f32 	%f176, %f156, %f155;
$L__BB1_50:
	mul.wide.s32 	%rd38, %r23, 4;
	add.s64 	%rd39, %rd1, %rd38;
	ld.global.nc.f32 	%f157, [%rd39];
	abs.f32 	%f158, %f157;
	setp.gt.f32 	%p43, %f158, 0f3E99999A;
	mul.f32 	%f159, %f158, 0f3E99999A;
	mov.f32 	%f160, 0f3F800000;
	sub.f32 	%f161, %f160, %f159;
	mul.f32 	%f162, %f176, %f161;
	selp.f32 	%f163, %f162, %f176, %p43;
	max.f32 	%f177, %f177, %f163;
$L__BB1_51:
	add.s32 	%r72, %r72, 2;
	add.s32 	%r73, %r73, 2;
	setp.ne.s32 	%p44, %r73, 0;
	@%p44 bra 	$L__BB1_23;
$L__BB1_52:
	add.s32 	%r71, %r71, 1;
	setp.ne.s32 	%p45, %r71, 2;
	@%p45 bra 	$L__BB1_4;
	add.s32 	%r70, %r70, 1;
	setp.ne.s32 	%p46, %r70, 2;
	@%p46 bra 	$L__BB1_3;
	add.s32 	%r69, %r69, 1;
	setp.ne.s32 	%p47, %r69, 2;
	@%p47 bra 	$L__BB1_2;
	ld.param.u64 	%rd43, [compute_exclusion_field_cell_list_param_6];
	mad.lo.s32 	%r67, %r32, %r3, %r39;
	mad.lo.s32 	%r68, %r67, %r32, %r1;
	cvta.to.global.u64 	%rd40, %rd43;
	mul.wide.s32 	%rd41, %r68, 4;
	add.s64 	%rd42, %rd40, %rd41;
	st.global.f32 	[%rd42], %f177;
$L__BB1_56:
	ret;

}
	// .globl	infer_water_density
.visible .entry infer_water_density(
	.param .u64 .ptr .align 1 infer_water_density_param_0,
	.param .u64 .ptr .align 1 infer_water_density_param_1,
	.param .u64 .ptr .align 1 infer_water_density_param_2,
	.param .u32 infer_water_density_param_3,
	.param .f32 infer_water_density_param_4
)
{
	.reg .pred 	%p<11>;
	.reg .b32 	%r<34>;
	.reg .b32 	%f<33>;
	.reg .b64 	%rd<27>;

	ld.param.u64 	%rd5, [infer_water_density_param_0];
	ld.param.u64 	%rd3, [infer_water_density_param_1];
	ld.param.u64 	%rd4, [infer_water_density_param_2];
	ld.param.u32 	%r11, [infer_water_density_param_3];
	ld.param.f32 	%f7, [infer_water_density_param_4];
	cvta.to.global.u64 	%rd1, %rd5;
	mov.u32 	%r12, %ctaid.x;
	mov.u32 	%r13, %ntid.x;
	mov.u32 	%r14, %tid.x;
	mad.lo.s32 	%r1, %r12, %r13, %r14;
	mov.u32 	%r15, %ctaid.y;
	mov.u32 	%r16, %ntid.y;
	mov.u32 	%r17, %tid.y;
	mad.lo.s32 	%r18, %r15, %r16, %r17;
	mov.u32 	%r19, %ctaid.z;
	mov.u32 	%r20, %ntid.z;
	mov.u32 	%r21, %tid.z;
	mad.lo.s32 	%r3, %r19, %r20, %r21;
	max.s32 	%r22, %r1, %r18;
	max.s32 	%r23, %r3, %r22;
	setp.ge.s32 	%p1, %r23, %r11;
	@%p1 bra 	$L__BB2_8;
	cvta.to.global.u64 	%rd6, %rd3;
	mul.lo.s32 	%r4, %r11, %r3;
	mul.lo.s32 	%r5, %r4, %r11;
	mul.lo.s32 	%r6, %r11, %r18;
	add.s32 	%r7, %r5, %r6;
	add.s32 	%r8, %r7, %r1;
	mul.wide.s32 	%rd7, %r8, 4;
	add.s64 	%rd2, %rd1, %rd7;
	ld.global.nc.f32 	%f9, [%rd2];
	mov.f32 	%f10, 0f3F800000;
	sub.f32 	%f11, %f10, %f9;
	add.s64 	%rd8, %rd6, %rd7;
	st.global.f32 	[%rd8], %f11;
	setp.lt.s32 	%p2, %r1, 1;
	add.s32 	%r9, %r11, -1;
	setp.ge.u32 	%p3, %r1, %r9;
	mov.f32 	%f30, 0f00000000;
	or.pred  	%p4, %p2, %p3;
	@%p4 bra 	$L__BB2_3;
	add.s32 	%r24, %r8, -1;
	cvt.u64.u32 	%rd9, %r7;
	cvt.u64.u32 	%rd10, %r1;
	add.s64 	%rd11, %rd10, %rd9;
	shl.b64 	%rd12, %rd11, 2;
	add.s64 	%rd13, %rd1, %rd12;
	ld.global.nc.f32 	%f12, [%rd13+4];
	mul.wide.u32 	%rd14, %r24, 4;
	add.s64 	%rd15, %rd1, %rd14;
	ld.global.nc.f32 	%f13, [%rd15];
	sub.f32 	%f14, %f12, %f13;
	add.f32 	%f15, %f7, %f7;
	div.rn.f32 	%f30, %f14, %f15;
$L__BB2_3:
	setp.eq.s32 	%p5, %r18, 0;
	setp.ge.u32 	%p6, %r18, %r9;
	mov.f32 	%f31, 0f00000000;
	or.pred  	%p7, %p5, %p6;
	@%p7 bra 	$L__BB2_5;
	sub.s32 	%r25, %r6, %r11;
	add.s32 	%r26, %r25, %r1;
	add.s32 	%r27, %r26, %r5;
	mul.wide.s32 	%rd16, %r11, 4;
	add.s64 	%rd17, %rd2, %rd16;
	ld.global.nc.f32 	%f17, [%rd17];
	mul.wide.s32 	%rd18, %r27, 4;
	add.s64 	%rd19, %rd1, %rd18;
	ld.global.nc.f32 	%f18, [%rd19];
	sub.f32 	%f19, %f17, %f18;
	add.f32 	%f20, %f7, %f7;
	div.rn.f32 	%f31, %f19, %f20;
$L__BB2_5:
	setp.eq.s32 	%p8, %r3, 0;
	setp.ge.u32 	%p9, %r3, %r9;
	mov.f32 	%f32, 0f00000000;
	or.pred  	%p10, %p8, %p9;
	@%p10 bra 	$L__BB2_7;
	sub.s32 	%r28, %r4, %r11;
	add.s32 	%r29, %r6, %r1;
	mad.lo.s32 	%r30, %r28, %r11, %r29;
	shl.b32 	%r31, %r11, 1;
	add.s32 	%r32, %r28, %r31;
	mad.lo.s32 	%r33, %r32, %r11, %r29;
	mul.wide.s32 	%rd20, %r33, 4;
	add.s64 	%rd21, %rd1, %rd20;
	ld.global.nc.f32 	%f22, [%rd21];
	mul.wide.s32 	%rd22, %r30, 4;
	add.s64 	%rd23, %rd1, %rd22;
	ld.global.nc.f32 	%f23, [%rd23];
	sub.f32 	%f24, %f22, %f23;
	add.f32 	%f25, %f7, %f7;
	div.rn.f32 	%f32, %f24, %f25;
$L__BB2_7:
	mul.f32 	%f26, %f31, %f31;
	fma.rn.f32 	%f27, %f30, %f30, %f26;
	fma.rn.f32 	%f28, %f32, %f32, %f27;
	sqrt.rn.f32 	%f29, %f28;
	cvta.to.global.u64 	%rd24, %rd4;
	add.s64 	%rd26, %rd24, %rd7;
	st.global.f32 	[%rd26], %f29;
$L__BB2_8:
	ret;

}
	// .globl	accumulate_pocket_probability
.visible .entry accumulate_pocket_probability(
	.param .u64 .ptr .align 1 accumulate_pocket_probability_param_0,
	.param .u64 .ptr .align 1 accumulate_pocket_probability_param_1,
	.param .u64 .ptr .align 1 accumulate_pocket_probability_param_2,
	.param .u32 accumulate_pocket_probability_param_3,
	.param .u32 accumulate_pocket_probability_param_4
)
{
	.reg .pred 	%p<2>;
	.reg .b32 	%r<22>;
	.reg .b32 	%f<10>;
	.reg .b64 	%rd<11>;

	ld.param.u64 	%rd1, [accumulate_pocket_probability_param_0];
	ld.param.u64 	%rd2, [accumulate_pocket_probability_param_1];
	ld.param.u64 	%rd3, [accumulate_pocket_probability_param_2];
	ld.param.u32 	%r4, [accumulate_pocket_probability_param_3];
	ld.param.u32 	%r6, [accumulate_pocket_probability_param_4];
	mov.u32 	%r7, %ctaid.x;
	mov.u32 	%r8, %ntid.x;
	mov.u32 	%r9, %tid.x;
	mad.lo.s32 	%r1, %r7, %r8, %r9;
	mov.u32 	%r10, %ctaid.y;
	mov.u32 	%r11, %ntid.y;
	mov.u32 	%r12, %tid.y;
	mad.lo.s32 	%r13, %r10, %r11, %r12;
	mov.u32 	%r14, %ctaid.z;
	mov.u32 	%r15, %ntid.z;
	mov.u32 	%r16, %tid.z;
	mad.lo.s32 	%r3, %r14, %r15, %r16;
	max.s32 	%r17, %r1, %r13;
	max.s32 	%r18, %r3, %r17;
	setp.ge.s32 	%p1, %r18, %r6;
	@%p1 bra 	$L__BB3_2;
	cvta.to.global.u64 	%rd4, %rd1;
	cvta.to.global.u64 	%rd5, %rd2;
	cvta.to.global.u64 	%rd6, %rd3;
	mad.lo.s32 	%r19, %r6, %r3, %r13;
	mad.lo.s32 	%r20, %r19, %r6, %r1;
	mul.wide.s32 	%rd7, %r20, 4;
	add.s64 	%rd8, %rd4, %rd7;
	ld.global.nc.f32 	%f1, [%rd8];
	add.s64 	%rd9, %rd5, %rd7;
	ld.global.f32 	%f2, [%rd9];
	sub.f32 	%f3, %f1, %f2;
	add.s32 	%r21, %r4, 1;
	cvt.rn.f32.s32 	%f4, %r21;
	div.rn.f32 	%f5, %f3, %f4;
	add.f32 	%f6, %f2, %f5;
	sub.f32 	%f7, %f1, %f6;
	st.global.f32 	[%rd9], %f6;
	add.s64 	%rd10, %rd6, %rd7;
	ld.global.f32 	%f8, [%rd10];
	fma.rn.f32 	%f9, %f3, %f7, %f8;
	st.global.f32 	[%rd10], %f9;
$L__BB3_2:
	ret;

}
	// .globl	finalize_pocket_probability
.visible .entry finalize_pocket_probability(
	.param .u64 .ptr .align 1 finalize_pocket_probability_param_0,
	.param .u64 .ptr .align 1 finalize_pocket_probability_param_1,
	.param .u64 .ptr .align 1 finalize_pocket_probability_param_2,
	.param .u32 finalize_pocket_probability_param_3,
	.param .u32 finalize_pocket_probability_param_4,
	.param .f32 finalize_pocket_probability_param_5
)
{
	.reg .pred 	%p<3>;
	.reg .b32 	%r<24>;
	.reg .b32 	%f<25>;
	.reg .b64 	%rd<9>;

	ld.param.u64 	%rd1, [finalize_pocket_probability_param_1];
	ld.param.u64 	%rd2, [finalize_pocket_probability_param_2];
	ld.param.u32 	%r5, [finalize_pocket_probability_param_3];
	ld.param.u32 	%r7, [finalize_pocket_probability_param_4];
	ld.param.f32 	%f3, [finalize_pocket_probability_param_5];
	mov.u32 	%r8, %ctaid.x;
	mov.u32 	%r9, %ntid.x;
	mov.u32 	%r10, %tid.x;
	mad.lo.s32 	%r1, %r8, %r9, %r10;
	mov.u32 	%r11, %ctaid.y;
	mov.u32 	%r12, %ntid.y;
	mov.u32 	%r13, %tid.y;
	mad.lo.s32 	%r14, %r11, %r12, %r13;
	mov.u32 	%r15, %ctaid.z;
	mov.u32 	%r16, %ntid.z;
	mov.u32 	%r17, %tid.z;
	mad.lo.s32 	%r3, %r15, %r16, %r17;
	max.s32 	%r18, %r1, %r14;
	max.s32 	%r19, %r3, %r18;
	setp.ge.s32 	%p1, %r19, %r7;
	@%p1 bra 	$L__BB4_4;
	mad.lo.s32 	%r20, %r7, %r3, %r14;
	mad.lo.s32 	%r4, %r20, %r7, %r1;
	setp.lt.s32 	%p2, %r5, 2;
	mov.f32 	%f24, 0f00000000;
	@%p2 bra 	$L__BB4_3;
	cvta.to.global.u64 	%rd3, %rd1;
	mul.wide.s32 	%rd4, %r4, 4;
	add.s64 	%rd5, %rd3, %rd4;
	ld.global.nc.f32 	%f5, [%rd5];
	add.s32 	%r21, %r5, -1;
	cvt.rn.f32.u32 	%f6, %r21;
	div.rn.f32 	%f24, %f5, %f6;
$L__BB4_3:
	sub.f32 	%f7, %f24, %f3;
	mul.f32 	%f8, %f3, 0f3F000000;
	neg.f32 	%f9, %f7;
	div.rn.f32 	%f10, %f9, %f8;
	fma.rn.f32 	%f11, %f10, 0f3BBB989D, 0f3F000000;
	cvt.sat.f32.f32 	%f12, %f11;
	mov.f32 	%f13, 0f4B400001;
	mov.f32 	%f14, 0f437C0000;
	fma.rm.f32 	%f15, %f12, %f14, %f13;
	add.f32 	%f16, %f15, 0fCB40007F;
	neg.f32 	%f17, %f16;
	fma.rn.f32 	%f18, %f10, 0f3FB8AA3B, %f17;
	fma.rn.f32 	%f19, %f10, 0f32A57060, %f18;
	mov.b32 	%r22, %f15;
	shl.b32 	%r23, %r22, 23;
	mov.b32 	%f20, %r23;
	ex2.approx.ftz.f32 	%f21, %f19;
	fma.rn.f32 	%f22, %f21, %f20, 0f3F800000;
	rcp.rn.f32 	%f23, %f22;
	cvta.to.global.u64 	%rd6, %rd2;
	mul.wide.s32 	%rd7, %r4, 4;
	add.s64 	%rd8, %rd6, %rd7;
	st.global.f32 	[%rd8], %f23;
$L__BB4_4:
	ret;

}
	// .globl	detect_aromatic_targets
.visible .entry detect_aromatic_targets(
	.param .u64 .ptr .align 1 detect_aromatic_targets_param_0,
	.param .u64 .ptr .align 1 detect_aromatic_targets_param_1,
	.param .u64 .ptr .align 1 detect_aromatic_targets_param_2,
	.param .u64 .ptr .align 1 detect_aromatic_targets_param_3,
	.param .u32 detect_aromatic_targets_param_4
)
{
	.reg .pred 	%p<3>;
	.reg .b32 	%r<10>;
	.reg .b64 	%rd<15>;

	ld.param.u64 	%rd3, [detect_aromatic_targets_param_0];
	ld.param.u64 	%rd4, [detect_aromatic_targets_param_2];
	ld.param.u64 	%rd5, [detect_aromatic_targets_param_3];
	ld.param.u32 	%r2, [detect_aromatic_targets_param_4];
	cvta.to.global.u64 	%rd1, %rd5;
	cvta.to.global.u64 	%rd2, %rd4;
	mov.u32 	%r3, %ctaid.x;
	mov.u32 	%r4, %ntid.x;
	mov.u32 	%r5, %tid.x;
	mad.lo.s32 	%r1, %r3, %r4, %r5;
	setp.ge.s32 	%p1, %r1, %r2;
	@%p1 bra 	$L__BB5_4;
	cvta.to.global.u64 	%rd6, %rd3;
	mul.wide.s32 	%rd7, %r1, 4;
	add.s64 	%rd8, %rd6, %rd7;
	ld.global.nc.u32 	%r6, [%rd8];
	setp.ne.s32 	%p2, %r6, 4;
	@%p2 bra 	$L__BB5_3;
	add.s64 	%rd13, %rd2, %rd7;
	mov.b32 	%r8, 1;
	st.global.u32 	[%rd13], %r8;
	add.s64 	%rd14, %rd1, %rd7;
	mov.b32 	%r9, 1065353216;
	st.global.u32 	[%rd14], %r9;
	bra.uni 	$L__BB5_4;
$L__BB5_3:
	add.s64 	%rd10, %rd2, %rd7;
	mov.b32 	%r7, 0;
	st.global.u32 	[%rd10], %r7;
	add.s64 	%rd11, %rd1, %rd7;
	st.global.u32 	[%rd11], %r7;
$L__BB5_4:
	ret;

}
	// .globl	reset_grid
.visible .entry reset_grid(
	.param .u64 .ptr .align 1 reset_grid_param_0,
	.param .u32 reset_grid_param_1
)
{
	.reg .pred 	%p<2>;
	.reg .b32 	%r<7>;
	.reg .b64 	%rd<5>;

	ld.param.u64 	%rd1, [reset_grid_param_0];
	ld.param.u32 	%r2, [reset_grid_param_1];
	mov.u32 	%r3, %ctaid.x;
	mov.u32 	%r4, %ntid.x;
	mov.u32 	%r5, %tid.x;
	mad.lo.s32 	%r1, %r3, %r4, %r5;
	setp.ge.s32 	%p1, %r1, %r2;
	@%p1 bra 	$L__BB6_2;
	cvta.to.global.u64 	%rd2, %rd1;
	mul.wide.s32 	%rd3, %r1, 4;
	add.s64 	%rd4, %rd2, %rd3;
	mov.b32 	%r6, 0;
	st.global.u32 	[%rd4], %r6;
$L__BB6_2:
	ret;

}
	// .globl	reset_grid_int
.visible .entry reset_grid_int(
	.param .u64 .ptr .align 1 reset_grid_int_param_0,
	.param .u32 reset_grid_int_param_1
)
{
	.reg .pred 	%p<2>;
	.reg .b32 	%r<7>;
	.reg .b64 	%rd<5>;

	ld.param.u64 	%rd1, [reset_grid_int_param_0];
	ld.param.u32 	%r2, [reset_grid_int_param_1];
	mov.u32 	%r3, %ctaid.x;
	mov.u32 	%r4, %ntid.x;
	mov.u32 	%r5, %tid.x;
	mad.lo.s32 	%r1, %r3, %r4, %r5;
	setp.ge.s32 	%p1, %r1, %r2;
	@%p1 bra 	$L__BB7_2;
	cvta.to.global.u64 	%rd2, %rd1;
	mul.wide.s32 	%rd3, %r1, 4;
	add.s64 	%rd4, %rd2, %rd3;
	mov.b32 	%r6, 0;
	st.global.u32 	[%rd4], %r6;
$L__BB7_2:
	ret;

}


// ===== COMPILED SASS (sm_100) =====

	.target	sm_100

	.elftype	@"ET_EXEC"


//--------------------- .note.nv.tkinfo           --------------------------
	.section	.note.nv.tkinfo,"",@"SHT_NOTE"
	.sectionflags	@"SHF_NOTE_NV_TKINFO"
	.tkinfo
        /*0018*/ 	.word	0x00000002
        /*0030*/ 	.string	""
        /*0030*/ 	.string	"ptxas"
        /*0030*/ 	.string	"Cuda compilation tools, release 13.0, V13.0.88"
        /*0030*/ 	.string	"Build cuda_13.0.r13.0/compiler.36424714_0"
        /*0030*/ 	.string	"-arch sm_100 -m 64 "



//--------------------- .note.nv.cuinfo           --------------------------
	.section	.note.nv.cuinfo,"",@"SHT_NOTE"
	.sectionflags	@"SHF_NOTE_NV_CUINFO"
        /*0018*/ 	.short	0x0002
        /*001a*/ 	.short	0x0064
        /*001c*/ 	.short	0x0082
	.zero		2


//--------------------- .nv.info                  --------------------------
	.section	.nv.info,"",@"SHT_CUDA_INFO"
	.align	4


	//----- nvinfo : EIATTR_REGCOUNT
	.align		4
        /*0000*/ 	.byte	0x04, 0x2f
        /*0002*/ 	.short	(.L_1 - .L_0)
	.align		4
.L_0:
        /*0004*/ 	.word	index@(compute_exclusion_field)
        /*0008*/ 	.word	0x0000001c


	//----- nvinfo : EIATTR_FRAME_SIZE
	.align		4
.L_1:
        /*000c*/ 	.byte	0x04, 0x11
        /*000e*/ 	.short	(.L_3 - .L_2)
	.align		4
.L_2:
        /*0010*/ 	.word	index@($__internal_8_$__cuda_sm3x_div_rn_noftz_f32_slowpath)
        /*0014*/ 	.word	0x00000000


	//----- nvinfo : EIATTR_FRAME_SIZE
	.align		4
.L_3:
        /*0018*/ 	.byte	0x04, 0x11
        /*001a*/ 	.short	(.L_5 - .L_4)
	.align		4
.L_4:
        /*001c*/ 	.word	index@($__internal_7_$__cuda_sm20_sqrt_rn_f32_slowpath)
        /*0020*/ 	.word	0x00000000


	//----- nvinfo : EIATTR_FRAME_SIZE
	.align		4
.L_5:
        /*0024*/ 	.byte	0x04, 0x11
        /*0026*/ 	.short	(.L_7 - .L_6)
	.align		4
.L_6:
        /*0028*/ 	.word	index@(compute_exclusion_field)
        /*002c*/ 	.word	0x00000000


	//----- nvinfo : EIATTR_REGCOUNT
	.align		4
.L_7:
        /*0030*/ 	.byte	0x04, 0x2f
        /*0032*/ 	.short	(.L_9 - .L_8)
	.align		4
.L_8:
        /*0034*/ 	.word	index@(compute_exclusion_field_cell_list)
        /*0038*/ 	.word	0x00000020


	//----- nvinfo : EIATTR_FRAME_SIZE
	.align		4
.L_9:
        /*003c*/ 	.byte	0x04, 0x11
        /*003e*/ 	.short	(.L_11 - .L_10)
	.align		4
.L_10:
        /*0040*/ 	.word	index@($__internal_6_$__cuda_sm3x_div_rn_noftz_f32_slowpath)
        /*0044*/ 	.word	0x00000000


	//----- nvinfo : EIATTR_FRAME_SIZE
	.align		4
.L_11:
        /*0048*/ 	.byte	0x04, 0x11
        /*004a*/ 	.short	(.L_13 - .L_12)
	.align		4
.L_12:
        /*004c*/ 	.word	index@($__internal_5_$__cuda_sm20_sqrt_rn_f32_slowpath)
        /*0050*/ 	.word	0x00000000


	//----- nvinfo : EIATTR_FRAME_SIZE
	.align		4
.L_13:
        /*0054*/ 	.byte	0x04, 0x11
        /*0056*/ 	.short	(.L_15 - .L_14)
	.align		4
.L_14:
        /*0058*/ 	.word	index@(compute_exclusion_field_cell_list)
        /*005c*/ 	.word	0x00000000


	//----- nvinfo : EIATTR_REGCOUNT
	.align		4
.L_15:
        /*0060*/ 	.byte	0x04, 0x2f
        /*0062*/ 	.short	(.L_17 - .L_16)
	.align		4
.L_16:
        /*0064*/ 	.word	index@(infer_water_density)
        /*0068*/ 	.word	0x00000016


	//----- nvinfo : EIATTR_FRAME_SIZE
	.align		4
.L_17:
        /*006c*/ 	.byte	0x04, 0x11
        /*006e*/ 	.short	(.L_19 - .L_18)
	.align		4
.L_18:
        /*0070*/ 	.word	index@($__internal_4_$__cuda_sm3x_div_rn_noftz_f32_slowpath)
        /*0074*/ 	.word	0x00000000


	//----- nvinfo : EIATTR_FRAME_SIZE
	.align		4
.L_19:
        /*0078*/ 	.byte	0x04, 0x11
        /*007a*/ 	.short	(.L_21 - .L_20)
	.align		4
.L_20:
        /*007c*/ 	.word	index@($__internal_3_$__cuda_sm20_sqrt_rn_f32_slowpath)
        /*0080*/ 	.word	0x00000000


	//----- nvinfo : EIATTR_FRAME_SIZE
	.align		4
.L_21:
        /*0084*/ 	.byte	0x04, 0x11
        /*0086*/ 	.short	(.L_23 - .L_22)
	.align		4
.L_22:
        /*0088*/ 	.word	index@(infer_water_density)
        /*008c*/ 	.word	0x00000000


	//----- nvinfo : EIATTR_REGCOUNT
	.align		4
.L_23:
        /*0090*/ 	.byte	0x04, 0x2f
        /*0092*/ 	.short	(.L_25 - .L_24)
	.align		4
.L_24:
        /*0094*/ 	.word	index@(accumulate_pocket_probability)
        /*0098*/ 	.word	0x00000014


	//----- nvinfo : EIATTR_FRAME_SIZE
	.align		4
.L_25:
        /*009c*/ 	.byte	0x04, 0x11
        /*009e*/ 	.short	(.L_27 - .L_26)
	.align		4
.L_26:
        /*00a0*/ 	.word	index@($__internal_2_$__cuda_sm3x_div_rn_noftz_f32_slowpath)
        /*00a4*/ 	.word	0x00000000


	//----- nvinfo : EIATTR_FRAME_SIZE
	.align		4
.L_27:
        /*00a8*/ 	.byte	0x04, 0x11
        /*00aa*/ 	.short	(.L_29 - .L_28)
	.align		4
.L_28:
        /*00ac*/ 	.word	index@(accumulate_pocket_probability)
        /*00b0*/ 	.word	0x00000000


	//----- nvinfo : EIATTR_REGCOUNT
	.align		4
.L_29:
        /*00b4*/ 	.byte	0x04, 0x2f
        /*00b6*/ 	.short	(.L_31 - .L_30)
	.align		4
.L_30:
        /*00b8*/ 	.word	index@(finalize_pocket_probability)
        /*00bc*/ 	.word	0x0000000f


	//----- nvinfo : EIATTR_FRAME_SIZE
	.align		4
.L_31:
        /*00c0*/ 	.byte	0x04, 0x11
        /*00c2*/ 	.short	(.L_33 - .L_32)
	.align		4
.L_32:
        /*00c4*/ 	.word	index@($__internal_1_$__cuda_sm3x_div_rn_noftz_f32_slowpath)
        /*00c8*/ 	.word	0x00000000


	//----- nvinfo : EIATTR_FRAME_SIZE
	.align		4
.L_33:
        /*00cc*/ 	.byte	0x04, 0x11
        /*00ce*/ 	.short	(.L_35 - .L_34)
	.align		4
.L_34:
        /*00d0*/ 	.word	index@($__internal_0_$__cuda_sm20_rcp_rn_f32_slowpath)
        /*00d4*/ 	.word	0x00000000


	//----- nvinfo : EIATTR_FRAME_SIZE
	.align		4
.L_35:
        /*00d8*/ 	.byte	0x04, 0x11
        /*00da*/ 	.short	(.L_37 - .L_36)
	.align		4
.L_36:
        /*00dc*/ 	.word	index@(finalize_pocket_probability)
        /*00e0*/ 	.word	0x00000000


	//----- nvinfo : EIATTR_REGCOUNT
	.align		4
.L_37:
        /*00e4*/ 	.byte	0x04, 0x2f
        /*00e6*/ 	.short	(.L_39 - .L_38)
	.align		4
.L_38:
        /*00e8*/ 	.word	index@(detect_aromatic_targets)
        /*00ec*/ 	.word	0x00000010


	//----- nvinfo : EIATTR_FRAME_SIZE
	.align		4
.L_39:
        /*00f0*/ 	.byte	0x04, 0x11
        /*00f2*/ 	.short	(.L_41 - .L_40)
	.align		4
.L_40:
        /*00f4*/ 	.word	index@(detect_aromatic_targets)
        /*00f8*/ 	.word	0x00000000


	//----- nvinfo : EIATTR_REGCOUNT
	.align		4
.L_41:
        /*00fc*/ 	.byte	0x04, 0x2f
        /*00fe*/ 	.short	(.L_43 - .L_42)
	.align		4
.L_42:
        /*0100*/ 	.word	index@(reset_grid)
        /*0104*/ 	.word	0x00000008


	//----- nvinfo : EIATTR_FRAME_SIZE
	.align		4
.L_43:
        /*0108*/ 	.byte	0x04, 0x11
        /*010a*/ 	.short	(.L_45 - .L_44)
	.align		4
.L_44:
        /*010c*/ 	.word	index@(reset_grid)
        /*0110*/ 	.word	0x00000000


	//----- nvinfo : EIATTR_REGCOUNT
	.align		4
.L_45:
        /*0114*/ 	.byte	0x04, 0x2f
        /*0116*/ 	.short	(.L_47 - .L_46)
	.align		4
.L_46:
        /*0118*/ 	.word	index@(reset_grid_int)
        /*011c*/ 	.word	0x00000008


	//----- nvinfo : EIATTR_FRAME_SIZE
	.align		4
.L_47:
        /*0120*/ 	.byte	0x04, 0x11
        /*0122*/ 	.short	(.L_49 - .L_48)
	.align		4
.L_48:
        /*0124*/ 	.word	index@(reset_grid_int)
        /*0128*/ 	.word	0x00000000


	//----- nvinfo : EIATTR_MIN_STACK_SIZE
	.align		4
.L_49:
        /*012c*/ 	.byte	0x04, 0x12
        /*012e*/ 	.short	(.L_51 - .L_50)
	.align		4
.L_50:
        /*0130*/ 	.word	index@(reset_grid_int)
        /*0134*/ 	.word	0x00000000


	//----- nvinfo : EIATTR_MIN_STACK_SIZE
	.align		4
.L_51:
        /*0138*/ 	.byte	0x04, 0x12
        /*013a*/ 	.short	(.L_53 - .L_52)
	.align		4
.L_52:
        /*013c*/ 	.word	index@(reset_grid)
        /*0140*/ 	.word	0x00000000


	//----- nvinfo : EIATTR_MIN_STACK_SIZE
	.align		4
.L_53:
        /*0144*/ 	.byte	0x04, 0x12
        /*0146*/ 	.short	(.L_55 - .L_54)
	.align		4
.L_54:
        /*0148*/ 	.word	index@(detect_aromatic_targets)
        /*014c*/ 	.word	0x00000000


	//----- nvinfo : EIATTR_MIN_STACK_SIZE
	.align		4
.L_55:
        /*0150*/ 	.byte	0x04, 0x12
        /*0152*/ 	.short	(.L_57 - .L_56)
	.align		4
.L_56:
        /*0154*/ 	.word	index@(finalize_pocket_probability)
        /*0158*/ 	.word	0x00000000


	//----- nvinfo : EIATTR_MIN_STACK_SIZE
	.align		4
.L_57:
        /*015c*/ 	.byte	0x04, 0x12
        /*015e*/ 	.short	(.L_59 - .L_58)
	.align		4
.L_58:
        /*0160*/ 	.word	index@(accumulate_pocket_probability)
        /*0164*/ 	.word	0x00000000


	//----- nvinfo : EIATTR_MIN_STACK_SIZE
	.align		4
.L_59:
        /*0168*/ 	.byte	0x04, 0x12
        /*016a*/ 	.short	(.L_61 - .L_60)
	.align		4
.L_60:
        /*016c*/ 	.word	index@(infer_water_density)
        /*0170*/ 	.word	0x00000000


	//----- nvinfo : EIATTR_MIN_STACK_SIZE
	.align		4
.L_61:
        /*0174*/ 	.byte	0x04, 0x12
        /*0176*/ 	.short	(.L_63 - .L_62)
	.align		4
.L_62:
        /*0178*/ 	.word	index@(compute_exclusion_field_cell_list)
        /*017c*/ 	.word	0x00000000


	//----- nvinfo : EIATTR_MIN_STACK_SIZE
	.align		4
.L_63:
        /*0180*/ 	.byte	0x04, 0x12
        /*0182*/ 	.short	(.L_65 - .L_64)
	.align		4
.L_64:
        /*0184*/ 	.word	index@(compute_exclusion_field)
        /*0188*/ 	.word	0x00000000
.L_65:


//--------------------- .nv.compat                --------------------------
	.section	.nv.compat,"",@"SHT_CUDA_COMPAT_INFO"
	.align	4
        /*0000*/ 	.byte	0x02, 0x09, 0x00, 0x00, 0x02, 0x02, 0x01, 0x00, 0x02, 0x05, 0x05, 0x00, 0x03, 0x07, 0x01, 0x01
        /*0010*/ 	.byte	0x02, 0x03, 0x00, 0x00, 0x02, 0x06, 0x01, 0x00, 0x04, 0x0b, 0x08, 0x00, 0x01, 0x00, 0x00, 0x00
        /*0020*/ 	.byte	0x00, 0x00, 0x00, 0x00


//--------------------- .nv.info.reset_grid_int   --------------------------
	.section	.nv.info.reset_grid_int,"",@"SHT_CUDA_INFO"
	.sectionflags	@""
	.align	4


	//----- nvinfo : EIATTR_CUDA_API_VERSION
	.align		4
        /*0000*/ 	.byte	0x04, 0x37
        /*0002*/ 	.short	(.L_67 - .L_66)
.L_66:
        /*0004*/ 	.word	0x00000082


	//----- nvinfo : EIATTR_KPARAM_INFO
	.align		4
.L_67:
        /*0008*/ 	.byte	0x04, 0x17
        /*000a*/ 	.short	(.L_69 - .L_68)
.L_68:
        /*000c*/ 	.word	0x00000000
        /*0010*/ 	.short	0x0001
        /*0012*/ 	.short	0x0008
        /*0014*/ 	.byte	0x00, 0xf0, 0x11, 0x00


	//----- nvinfo : EIATTR_KPARAM_INFO
	.align		4
.L_69:
        /*0018*/ 	.byte	0x04, 0x17
        /*001a*/ 	.short	(.L_71 - .L_70)
.L_70:
        /*001c*/ 	.word	0x00000000
        /*0020*/ 	.short	0x0000
        /*0022*/ 	.short	0x0000
        /*0024*/ 	.byte	0x00, 0xf5, 0x21, 0x00


	//----- nvinfo : EIATTR_SPARSE_MMA_MASK
	.align		4
.L_71:
        /*0028*/ 	.byte	0x03, 0x50
        /*002a*/ 	.short	0x0000


	//----- nvinfo : EIATTR_MAXREG_COUNT
	.align		4
        /*002c*/ 	.byte	0x03, 0x1b
        /*002e*/ 	.short	0x00ff


	//----- nvinfo : EIATTR_MERCURY_ISA_VERSION
	.align		4
        /*0030*/ 	.byte	0x03, 0x5f
        /*0032*/ 	.short	0x0101


	//----- nvinfo : EIATTR_VRC_CTA_INIT_COUNT
	.align		4
        /*0034*/ 	.byte	0x02, 0x4a
	.zero		1
	.zero		1


	//----- nvinfo : EIATTR_EXIT_INSTR_OFFSETS
	.align		4
        /*0038*/ 	.byte	0x04, 0x1c
        /*003a*/ 	.short	(.L_73 - .L_72)


	//   ....[0]....
.L_72:
        /*003c*/ 	.word	0x00000070


	//   ....[1]....
        /*0040*/ 	.word	0x000000c0


	//----- nvinfo : EIATTR_CBANK_PARAM_SIZE
	.align		4
.L_73:
        /*0044*/ 	.byte	0x03, 0x19
        /*0046*/ 	.short	0x000c


	//----- nvinfo : EIATTR_PARAM_CBANK
	.align		4
        /*0048*/ 	.byte	0x04, 0x0a
        /*004a*/ 	.short	(.L_75 - .L_74)
	.align		4
.L_74:
        /*004c*/ 	.word	index@(.nv.constant0.reset_grid_int)
        /*0050*/ 	.short	0x0380
        /*0052*/ 	.short	0x000c


	//----- nvinfo : EIATTR_SW_WAR
	.align		4
.L_75:
        /*0054*/ 	.byte	0x04, 0x36
        /*0056*/ 	.short	(.L_77 - .L_76)
.L_76:
        /*0058*/ 	.word	0x00000008
.L_77:


//--------------------- .nv.info.reset_grid       --------------------------
	.section	.nv.info.reset_grid,"",@"SHT_CUDA_INFO"
	.sectionflags	@""
	.align	4


	//----- nvinfo : EIATTR_CUDA_API_VERSION
	.align		4
        /*0000*/ 	.byte	0x04, 0x37
        /*0002*/ 	.short	(.L_79 - .L_78)
.L_78:
        /*0004*/ 	.word	0x00000082


	//----- nvinfo : EIATTR_KPARAM_INFO
	.align		4
.L_79:
        /*0008*/ 	.byte	0x04, 0x17
        /*000a*/ 	.short	(.L_81 - .L_80)
.L_80:
        /*000c*/ 	.word	0x00000000
        /*0010*/ 	.short	0x0001
        /*0012*/ 	.short	0x0008
        /*0014*/ 	.byte	0x00, 0xf0, 0x11, 0x00


	//----- nvinfo : EIATTR_KPARAM_INFO
	.align		4
.L_81:
        /*0018*/ 	.byte	0x04, 0x17
        /*001a*/ 	.short	(.L_83 - .L_82)
.L_82:
        /*001c*/ 	.word	0x00000000
        /*0020*/ 	.short	0x0000
        /*0022*/ 	.short	0x0000
        /*0024*/ 	.byte	0x00, 0xf5, 0x21, 0x00


	//----- nvinfo : EIATTR_SPARSE_MMA_MASK
	.align		4
.L_83:
        /*0028*/ 	.byte	0x03, 0x50
        /*002a*/ 	.short	0x0000


	//----- nvinfo : EIATTR_MAXREG_COUNT
	.align		4
        /*002c*/ 	.byte	0x03, 0x1b
        /*002e*/ 	.short	0x00ff


	//----- nvinfo : EIATTR_MERCURY_ISA_VERSION
	.align		4
        /*0030*/ 	.byte	0x03, 0x5f
        /*0032*/ 	.short	0x0101


	//----- nvinfo : EIATTR_VRC_CTA_INIT_COUNT
	.align		4
        /*0034*/ 	.byte	0x02, 0x4a
	.zero		1
	.zero		1


	//----- nvinfo : EIATTR_EXIT_INSTR_OFFSETS
	.align		4
        /*0038*/ 	.byte	0x04, 0x1c
        /*003a*/ 	.short	(.L_85 - .L_84)


	//   ....[0]....
.L_84:
        /*003c*/ 	.word	0x00000070


	//   ....[1]....
        /*0040*/ 	.word	0x000000c0


	//----- nvinfo : EIATTR_CBANK_PARAM_SIZE
	.align		4
.L_85:
        /*0044*/ 	.byte	0x03, 0x19
        /*0046*/ 	.short	0x000c


	//----- nvinfo : EIATTR_PARAM_CBANK
	.align		4
        /*0048*/ 	.byte	0x04, 0x0a
        /*004a*/ 	.short	(.L_87 - .L_86)
	.align		4
.L_86:
        /*004c*/ 	.word	index@(.nv.constant0.reset_grid)
        /*0050*/ 	.short	0x0380
        /*0052*/ 	.short	0x000c


	//----- nvinfo : EIATTR_SW_WAR
	.align		4
.L_87:
        /*0054*/ 	.byte	0x04, 0x36
        /*0056*/ 	.short	(.L_89 - .L_88)
.L_88:
        /*0058*/ 	.word	0x00000008
.L_89:


//--------------------- .nv.info.detect_aromatic_targets --------------------------
	.section	.nv.info.detect_aromatic_targets,"",@"SHT_CUDA_INFO"
	.sectionflags	@""
	.align	4


	//----- nvinfo : EIATTR_CUDA_API_VERSION
	.align		4
        /*0000*/ 	.byte	0x04, 0x37
        /*0002*/ 	.short	(.L_91 - .L_90)
.L_90:
        /*0004*/ 	.word	0x00000082


	//----- nvinfo : EIATTR_KPARAM_INFO
	.align		4
.L_91:
        /*0008*/ 	.byte	0x04, 0x17
        /*000a*/ 	.short	(.L_93 - .L_92)
.L_92:
        /*000c*/ 	.word	0x00000000
        /*0010*/ 	.short	0x0004
        /*0012*/ 	.short	0x0020
        /*0014*/ 	.byte	0x00, 0xf0, 0x11, 0x00


	//----- nvinfo : EIATTR_KPARAM_INFO
	.align		4
.L_93:
        /*0018*/ 	.byte	0x04, 0x17
        /*001a*/ 	.short	(.L_95 - .L_94)
.L_94:
        /*001c*/ 	.word	0x00000000
        /*0020*/ 	.short	0x0003
        /*0022*/ 	.short	0x0018
        /*0024*/ 	.byte	0x00, 0xf5, 0x21, 0x00


	//----- nvinfo : EIATTR_KPARAM_INFO
	.align		4
.L_95:
        /*0028*/ 	.byte	0x04, 0x17
        /*002a*/ 	.short	(.L_97 - .L_96)
.L_96:
        /*002c*/ 	.word	0x00000000
        /*0030*/ 	.short	0x0002
        /*0032*/ 	.short	0x0010
        /*0034*/ 	.byte	0x00, 0xf5, 0x21, 0x00


	//----- nvinfo : EIATTR_KPARAM_INFO
	.align		4
.L_97:
        /*0038*/ 	.byte	0x04, 0x17
        /*003a*/ 	.short	(.L_99 - .L_98)
.L_98:
        /*003c*/ 	.word	0x00000000
        /*0040*/ 	.short	0x0001
        /*0042*/ 	.short	0x0008
        /*0044*/ 	.byte	0x00, 0xf5, 0x21, 0x00


	//----- nvinfo : EIATTR_KPARAM_INFO
	.align		4
.L_99:
        /*0048*/ 	.byte	0x04, 0x17
        /*004a*/ 	.short	(.L_101 - .L_100)
.L_100:
        /*004c*/ 	.word	0x00000000
        /*0050*/ 	.short	0x0000
        /*0052*/ 	.short	0x0000
        /*0054*/ 	.byte	0x00, 0xf5, 0x21, 0x00


	//----- nvinfo : EIATTR_SPARSE_MMA_MASK
	.align		4
.L_101:
        /*0058*/ 	.byte	0x03, 0x50
        /*005a*/ 	.short	0x0000


	//----- nvinfo : EIATTR_MAXREG_COUNT
	.align		4
        /*005c*/ 	.byte	0x03, 0x1b
        /*005e*/ 	.short	0x00ff


	//----- nvinfo : EIATTR_MERCURY_ISA_VERSION
	.align		4
        /*0060*/ 	.byte	0x03, 0x5f
        /*0062*/ 	.short	0x0101


	//----- nvinfo : EIATTR_VRC_CTA_INIT_COUNT
	.align		4
        /*0064*/ 	.byte	0x02, 0x4a
	.zero		1
	.zero		1


	//----- nvinfo : EIATTR_EXIT_INSTR_OFFSETS
	.align		4
        /*0068*/ 	.byte	0x04, 0x1c
        /*006a*/ 	.short	(.L_103 - .L_102)


	//   ....[0]....
.L_102:
        /*006c*/ 	.word	0x00000070


	//   ....[1]....
        /*0070*/ 	.word	0x00000150


	//   ....[2]....
        /*0074*/ 	.word	0x000001c0


	//----- nvinfo : EIATTR_CBANK_PARAM_SIZE
	.align		4
.L_103:
        /*0078*/ 	.byte	0x03, 0x19
        /*007a*/ 	.short	0x0024


	//----- nvinfo : EIATTR_PARAM_CBANK
	.align		4
        /*007c*/ 	.byte	0x04, 0x0a
        /*007e*/ 	.short	(.L_105 - .L_104)
	.align		4
.L_104:
        /*0080*/ 	.word	index@(.nv.constant0.detect_aromatic_targets)
        /*0084*/ 	.short	0x0380
        /*0086*/ 	.short	0x0024


	//----- nvinfo : EIATTR_SW_WAR
	.align		4
.L_105:
        /*0088*/ 	.byte	0x04, 0x36
        /*008a*/ 	.short	(.L_107 - .L_106)
.L_106:
        /*008c*/ 	.word	0x00000008
.L_107:


//--------------------- .nv.info.finalize_pocket_probability --------------------------
	.section	.nv.info.finalize_pocket_probability,"",@"SHT_CUDA_INFO"
	.sectionflags	@""
	.align	4


	//----- nvinfo : EIATTR_CUDA_API_VERSION
	.align		4
        /*0000*/ 	.byte	0x04, 0x37
        /*0002*/ 	.short	(.L_109 - .L_108)
.L_108:
        /*0004*/ 	.word	0x00000082


	//----- nvinfo : EIATTR_KPARAM_INFO
	.align		4
.L_109:
        /*0008*/ 	.byte	0x04, 0x17
        /*000a*/ 	.short	(.L_111 - .L_110)
.L_110:
        /*000c*/ 	.word	0x00000000
        /*0010*/ 	.short	0x0005
        /*0012*/ 	.short	0x0020
        /*0014*/ 	.byte	0x00, 0xf0, 0x11, 0x00


	//----- nvinfo : EIATTR_KPARAM_INFO
	.align		4
.L_111:
        /*0018*/ 	.byte	0x04, 0x17
        /*001a*/ 	.short	(.L_113 - .L_112)
.L_112:
        /*001c*/ 	.word	0x00000000
        /*0020*/ 	.short	0x0004
        /*0022*/ 	.short	0x001c
        /*0024*/ 	.byte	0x00, 0xf0, 0x11, 0x00


	//----- nvinfo : EIATTR_KPARAM_INFO
	.align		4
.L_113:
        /*0028*/ 	.byte	0x04, 0x17
        /*002a*/ 	.short	(.L_115 - .L_114)
.L_114:
        /*002c*/ 	.word	0x00000000
        /*0030*/ 	.short	0x0003
        /*0032*/ 	.short	0x0018
        /*0034*/ 	.byte	0x00, 0xf0, 0x11, 0x00


	//----- nvinfo : EIATTR_KPARAM_INFO
	.align		4
.L_115:
        /*0038*/ 	.byte	0x04, 0x17
        /*003a*/ 	.short	(.L_117 - .L_116)
.L_116:
        /*003c*/ 	.word	0x00000000
        /*0040*/ 	.short	0x0002
        /*0042*/ 	.short	0x0010
        /*0044*/ 	.byte	0x00, 0xf5, 0x21, 0x00


	//----- nvinfo : EIATTR_KPARAM_INFO
	.align		4
.L_117:
        /*0048*/ 	.byte	0x04, 0x17
        /*004a*/ 	.short	(.L_119 - .L_118)
.L_118:
        /*004c*/ 	.word	0x00000000
        /*0050*/ 	.short	0x0001
        /*0052*/ 	.short	0x0008
        /*0054*/ 	.byte	0x00, 0xf5, 0x21, 0x00


	//----- nvinfo : EIATTR_KPARAM_INFO
	.align		4
.L_119:
        /*0058*/ 	.byte	0x04, 0x17
        /*005a*/ 	.short	(.L_121 - .L_120)
.L_120:
        /*005c*/ 	.word	0x00000000
        /*0060*/ 	.short	0x0000
        /*0062*/ 	.short	0x0000
        /*0064*/ 	.byte	0x00, 0xf5, 0x21, 0x00


	//----- nvinfo : EIATTR_SPARSE_MMA_MASK
	.align		4
.L_121:
        /*0068*/ 	.byte	0x03, 0x50
        /*006a*/ 	.short	0x0000


	//----- nvinfo : EIATTR_MAXREG_COUNT
	.align		4
        /*006c*/ 	.byte	0x03, 0x1b
        /*006e*/ 	.short	0x00ff


	//----- nvinfo : EIATTR_MERCURY_ISA_VERSION
	.align		4
        /*0070*/ 	.byte	0x03, 0x5f
        /*0072*/ 	.short	0x0101


	//----- nvinfo : EIATTR_VRC_CTA_INIT_COUNT
	.align		4
        /*0074*/ 	.byte	0x02, 0x4a
	.zero		1
	.zero		1


	//----- nvinfo : EIATTR_EXIT_INSTR_OFFSETS
	.align		4
        /*0078*/ 	.byte	0x04, 0x1c
        /*007a*/ 	.short	(.L_123 - .L_122)


	//   ....[0]....
.L_122:
        /*007c*/ 	.word	0x00000100


	//   ....[1]....
        /*0080*/ 	.word	0x00000570


	//----- nvinfo : EIATTR_CRS_STACK_SIZE
	.align		4
.L_123:
        /*0084*/ 	.byte	0x04, 0x1e
        /*0086*/ 	.short	(.L_125 - .L_124)
.L_124:
        /*0088*/ 	.word	0x00000000


	//----- nvinfo : EIATTR_CBANK_PARAM_SIZE
	.align		4
.L_125:
        /*008c*/ 	.byte	0x03, 0x19
        /*008e*/ 	.short	0x0024


	//----- nvinfo : EIATTR_PARAM_CBANK
	.align		4
        /*0090*/ 	.byte	0x04, 0x0a
        /*0092*/ 	.short	(.L_127 - .L_126)
	.align		4
.L_126:
        /*0094*/ 	.word	index@(.nv.constant0.finalize_pocket_probability)
        /*0098*/ 	.short	0x0380
        /*009a*/ 	.short	0x0024


	//----- nvinfo : EIATTR_SW_WAR
	.align		4
.L_127:
        /*009c*/ 	.byte	0x04, 0x36
        /*009e*/ 	.short	(.L_129 - .L_128)
.L_128:
        /*00a0*/ 	.word	0x00000008
.L_129:


//--------------------- .nv.info.accumulate_pocket_probability --------------------------
	.section	.nv.info.accumulate_pocket_probability,"",@"SHT_CUDA_INFO"
	.sectionflags	@""
	.align	4


	//----- nvinfo : EIATTR_CUDA_API_VERSION
	.align		4
        /*0000*/ 	.byte	0x04, 0x37
        /*0002*/ 	.short	(.L_131 - .L_130)
.L_130:
        /*0004*/ 	.word	0x00000082


	//----- nvinfo : EIATTR_KPARAM_INFO
	.align		4
.L_131:
        /*0008*/ 	.byte	0x04, 0x17
        /*000a*/ 	.short	(.L_133 - .L_132)
.L_132:
        /*000c*/ 	.word	0x00000000
        /*0010*/ 	.short	0x0004
        /*0012*/ 	.short	0x001c
        /*0014*/ 	.byte	0x00, 0xf0, 0x11, 0x00


	//----- nvinfo : EIATTR_KPARAM_INFO
	.align		4
.L_133:
        /*0018*/ 	.byte	0x04, 0x17
        /*001a*/ 	.short	(.L_135 - .L_134)
.L_134:
        /*001c*/ 	.word	0x00000000
        /*0020*/ 	.short	0x0003
        /*0022*/ 	.short	0x0018
        /*0024*/ 	.byte	0x00, 0xf0, 0x11, 0x00


	//----- nvinfo : EIATTR_KPARAM_INFO
	.align		4
.L_135:
        /*0028*/ 	.byte	0x04, 0x17
        /*002a*/ 	.short	(.L_137 - .L_136)
.L_136:
        /*002c*/ 	.word	0x00000000
        /*0030*/ 	.short	0x0002
        /*0032*/ 	.short	0x0010
        /*0034*/ 	.byte	0x00, 0xf5, 0x21, 0x00


	//----- nvinfo : EIATTR_KPARAM_INFO
	.align		4
.L_137:
        /*0038*/ 	.byte	0x04, 0x17
        /*003a*/ 	.short	(.L_139 - .L_138)
.L_138:
        /*003c*/ 	.word	0x00000000
        /*0040*/ 	.short	0x0001
        /*0042*/ 	.short	0x0008
        /*0044*/ 	.byte	0x00, 0xf5, 0x21, 0x00


	//----- nvinfo : EIATTR_KPARAM_INFO
	.align		4
.L_139:
        /*0048*/ 	.byte	0x04, 0x17
        /*004a*/ 	.short	(.L_141 - .L_140)
.L_140:
        /*004c*/ 	.word	0x00000000
        /*0050*/ 	.short	0x0000
        /*0052*/ 	.short	0x0000
        /*0054*/ 	.byte	0x00, 0xf5, 0x21, 0x00


	//----- nvinfo : EIATTR_SPARSE_MMA_MASK
	.align		4
.L_141:
        /*0058*/ 	.byte	0x03, 0x50
        /*005a*/ 	.short	0x0000


	//----- nvinfo : EIATTR_MAXREG_COUNT
	.align		4
        /*005c*/ 	.byte	0x03, 0x1b
        /*005e*/ 	.short	0x00ff


	//----- nvinfo : EIATTR_MERCURY_ISA_VERSION
	.align		4
        /*0060*/ 	.byte	0x03, 0x5f
        /*0062*/ 	.short	0x0101


	//----- nvinfo : EIATTR_VRC_CTA_INIT_COUNT
	.align		4
        /*0064*/ 	.byte	0x02, 0x4a
	.zero		1
	.zero		1


	//----- nvinfo : EIATTR_EXIT_INSTR_OFFSETS
	.align		4
        /*0068*/ 	.byte	0x04, 0x1c
        /*006a*/ 	.short	(.L_143 - .L_142)


	//   ....[0]....
.L_142:
        /*006c*/ 	.word	0x00000100


	//   ....[1]....
        /*0070*/ 	.word	0x00000330


	//----- nvinfo : EIATTR_CRS_STACK_SIZE
	.align		4
.L_143:
        /*0074*/ 	.byte	0x04, 0x1e
        /*0076*/ 	.short	(.L_145 - .L_144)
.L_144:
        /*0078*/ 	.word	0x00000000


	//----- nvinfo : EIATTR_CBANK_PARAM_SIZE
	.align		4
.L_145:
        /*007c*/ 	.byte	0x03, 0x19
        /*007e*/ 	.short	0x0020


	//----- nvinfo : EIATTR_PARAM_CBANK
	.align		4
        /*0080*/ 	.byte	0x04, 0x0a
        /*0082*/ 	.short	(.L_147 - .L_146)
	.align		4
.L_146:
        /*0084*/ 	.word	index@(.nv.constant0.accumulate_pocket_probability)
        /*0088*/ 	.short	0x0380
        /*008a*/ 	.short	0x0020


	//----- nvinfo : EIATTR_SW_WAR
	.align		4
.L_147:
        /*008c*/ 	.byte	0x04, 0x36
        /*008e*/ 	.short	(.L_149 - .L_148)
.L_148:
        /*0090*/ 	.word	0x00000008
.L_149:


//--------------------- .nv.info.infer_water_density --------------------------
	.section	.nv.info.infer_water_density,"",@"SHT_CUDA_INFO"
	.sectionflags	@""
	.align	4


	//----- nvinfo : EIATTR_CUDA_API_VERSION
	.align		4
        /*0000*/ 	.byte	0x04, 0x37
        /*0002*/ 	.short	(.L_151 - .L_150)
.L_150:
        /*0004*/ 	.word	0x00000082


	//----- nvinfo : EIATTR_KPARAM_INFO
	.align		4
.L_151:
        /*0008*/ 	.byte	0x04, 0x17
        /*000a*/ 	.short	(.L_153 - .L_152)
.L_152:
        /*000c*/ 	.word	0x00000000
        /*0010*/ 	.short	0x0004
        /*0012*/ 	.short	0x001c
        /*0014*/ 	.byte	0x00, 0xf0, 0x11, 0x00


	//----- nvinfo : EIATTR_KPARAM_INFO
	.align		4
.L_153:
        /*0018*/ 	.byte	0x04, 0x17
        /*001a*/ 	.short	(.L_155 - .L_154)
.L_154:
        /*001c*/ 	.word	0x00000000
        /*0020*/ 	.short	0x0003
        /*0022*/ 	.short	0x0018
        /*0024*/ 	.byte	0x00, 0xf0, 0x11, 0x00


	//----- nvinfo : EIATTR_KPARAM_INFO
	.align		4
.L_155:
        /*0028*/ 	.byte	0x04, 0x17
        /*002a*/ 	.short	(.L_157 - .L_156)
.L_156:
        /*002c*/ 	.word	0x00000000
        /*0030*/ 	.short	0x0002
        /*0032*/ 	.short	0x0010
        /*0034*/ 	.byte	0x00, 0xf5, 0x21, 0x00


	//----- nvinfo : EIATTR_KPARAM_INFO
	.align		4
.L_157:
        /*0038*/ 	.byte	0x04, 0x17
        /*003a*/ 	.short	(.L_159 - .L_158)
.L_158:
        /*003c*/ 	.word	0x00000000
        /*0040*/ 	.short	0x0001
        /*0042*/ 	.short	0x0008
        /*0044*/ 	.byte	0x00, 0xf5, 0x21, 0x00


	//----- nvinfo : EIATTR_KPARAM_INFO
	.align		4
.L_159:
        /*0048*/ 	.byte	0x04, 0x17
        /*004a*/ 	.short	(.L_161 - .L_160)
.L_160:
        /*004c*/ 	.word	0x00000000
        /*0050*/ 	.short	0x0000
        /*0052*/ 	.short	0x0000
        /*0054*/ 	.byte	0x00, 0xf5, 0x21, 0x00


	//----- nvinfo : EIATTR_SPARSE_MMA_MASK
	.align		4
.L_161:
        /*0058*/ 	.byte	0x03, 0x50
        /*005a*/ 	.short	0x0000


	//----- nvinfo : EIATTR_MAXREG_COUNT
	.align		4
        /*005c*/ 	.byte	0x03, 0x1b
        /*005e*/ 	.short	0x00ff


	//----- nvinfo : EIATTR_MERCURY_ISA_VERSION
	.align		4
        /*0060*/ 	.byte	0x03, 0x5f
        /*0062*/ 	.short	0x0101


	//----- nvinfo : EIATTR_VRC_CTA_INIT_COUNT
	.align		4
        /*0064*/ 	.byte	0x02, 0x4a
	.zero		1
	.zero		1


	//----- nvinfo : EIATTR_EXIT_INSTR_OFFSETS
	.align		4
        /*0068*/ 	.byte	0x04, 0x1c
        /*006a*/ 	.short	(.L_163 - .L_162)


	//   ....[0]....
.L_162:
        /*006c*/ 	.word	0x00000100


	//   ....[1]....
        /*0070*/ 	.word	0x00000920


	//----- nvinfo : EIATTR_CRS_STACK_SIZE
	.align		4
.L_163:
        /*0074*/ 	.byte	0x04, 0x1e
        /*0076*/ 	.short	(.L_165 - .L_164)
.L_164:
        /*0078*/ 	.word	0x00000000


	//----- nvinfo : EIATTR_CBANK_PARAM_SIZE
	.align		4
.L_165:
        /*007c*/ 	.byte	0x03, 0x19
        /*007e*/ 	.short	0x0020


	//----- nvinfo : EIATTR_PARAM_CBANK
	.align		4
        /*0080*/ 	.byte	0x04, 0x0a
        /*0082*/ 	.short	(.L_167 - .L_166)
	.align		4
.L_166:
        /*0084*/ 	.word	index@(.nv.constant0.infer_water_density)
        /*0088*/ 	.short	0x0380
        /*008a*/ 	.short	0x0020


	//----- nvinfo : EIATTR_SW_WAR
	.align		4
.L_167:
        /*008c*/ 	.byte	0x04, 0x36
        /*008e*/ 	.short	(.L_169 - .L_168)
.L_168:
        /*0090*/ 	.word	0x00000008
.L_169:


//--------------------- .nv.info.compute_exclusion_field_cell_list --------------------------
	.section	.nv.info.compute_exclusion_field_cell_list,"",@"SHT_CUDA_INFO"
	.sectionflags	@""
	.align	4


	//----- nvinfo : EIATTR_CUDA_API_VERSION
	.align		4
        /*0000*/ 	.byte	0x04, 0x37
        /*0002*/ 	.short	(.L_171 - .L_170)
.L_170:
        /*0004*/ 	.word	0x00000082


	//----- nvinfo : EIATTR_KPARAM_INFO
	.align		4
.L_171:
        /*0008*/ 	.byte	0x04, 0x17
        /*000a*/ 	.short	(.L_173 - .L_172)
.L_172:
        /*000c*/ 	.word	0x00000000
        /*0010*/ 	.short	0x000e
        /*0012*/ 	.short	0x0054
        /*0014*/ 	.byte	0x00, 0xf0, 0x11, 0x00


	//----- nvinfo : EIATTR_KPARAM_INFO
	.align		4
.L_173:
        /*0018*/ 	.byte	0x04, 0x17
        /*001a*/ 	.short	(.L_175 - .L_174)
.L_174:
        /*001c*/ 	.word	0x00000000
        /*0020*/ 	.short	0x000d
        /*0022*/ 	.short	0x0050
        /*0024*/ 	.byte	0x00, 0xf0, 0x11, 0x00


	//----- nvinfo : EIATTR_KPARAM_INFO
	.align		4
.L_175:
        /*0028*/ 	.byte	0x04, 0x17
        /*002a*/ 	.short	(.L_177 - .L_176)
.L_176:
        /*002c*/ 	.word	0x00000000
        /*0030*/ 	.short	0x000c
        /*0032*/ 	.short	0x004c
        /*0034*/ 	.byte	0x00, 0xf0, 0x11, 0x00


	//----- nvinfo : EIATTR_KPARAM_INFO
	.align		4
.L_177:
        /*0038*/ 	.byte	0x04, 0x17
        /*003a*/ 	.short	(.L_179 - .L_178)
.L_178:
        /*003c*/ 	.word	0x00000000
        /*0040*/ 	.short	0x000b
        /*0042*/ 	.short	0x0048
        /*0044*/ 	.byte	0x00, 0xf0, 0x11, 0x00


	//----- nvinfo : EIATTR_KPARAM_INFO
	.align		4
.L_179:
        /*0048*/ 	.byte	0x04, 0x17
        /*004a*/ 	.short	(.L_181 - .L_180)
.L_180:
        /*004c*/ 	.word	0x00000000
        /*0050*/ 	.short	0x000a
        /*0052*/ 	.short	0x0044
        /*0054*/ 	.byte	0x00, 0xf0, 0x11, 0x00


	//----- nvinfo : EIATTR_KPARAM_INFO
	.align		4
.L_181:
        /*0058*/ 	.byte	0x04, 0x17
        /*005a*/ 	.short	(.L_183 - .L_182)
.L_182:
        /*005c*/ 	.word	0x00000000
        /*0060*/ 	.short	0x0009
        /*0062*/ 	.short	0x0040
        /*0064*/ 	.byte	0x00, 0xf0, 0x11, 0x00


	//----- nvinfo : EIATTR_KPARAM_INFO
	.align		4
.L_183:
        /*0068*/ 	.byte	0x04, 0x17
        /*006a*/ 	.short	(.L_185 - .L_184)
.L_184:
        /*006c*/ 	.word	0x00000000
        /*0070*/ 	.short	0x0008
        /*0072*/ 	.short	0x003c
        /*0074*/ 	.byte	0x00, 0xf0, 0x11, 0x00


	//----- nvinfo : EIATTR_KPARAM_INFO
	.align		4
.L_185:
        /*0078*/ 	.byte	0x04, 0x17
        /*007a*/ 	.short	(.L_187 - .L_186)
.L_186:
        /*007c*/ 	.word	0x00000000
        /*0080*/ 	.short	0x0007
        /*0082*/ 	.short	0x0038
        /*0084*/ 	.byte	0x00, 0xf0, 0x11, 0x00


	//----- nvinfo : EIATTR_KPARAM_INFO
	.align		4
.L_187:
        /*0088*/ 	.byte	0x04, 0x17
        /*008a*/ 	.short	(.L_189 - .L_188)
.L_188:
        /*008c*/ 	.word	0x00000000
        /*0090*/ 	.short	0x0006
        /*0092*/ 	.short	0x0030
        /*0094*/ 	.byte	0x00, 0xf5, 0x21, 0x00


	//----- nvinfo : EIATTR_KPARAM_INFO
	.align		4
.L_189:
        /*0098*/ 	.byte	0x04, 0x17
        /*009a*/ 	.short	(.L_191 - .L_190)
.L_190:
        /*009c*/ 	.word	0x00000000
        /*00a0*/ 	.short	0x0005
        /*00a2*/ 	.short	0x0028
        /*00a4*/ 	.byte	0x00, 0xf5, 0x21, 0x00


	//----- nvinfo : EIATTR_KPARAM_INFO
	.align		4
.L_191:
        /*00a8*/ 	.byte	0x04, 0x17
        /*00aa*/ 	.short	(.L_193 - .L_192)
.L_192:
        /*00ac*/ 	.word	0x00000000
        /*00b0*/ 	.short	0x0004
        /*00b2*/ 	.short	0x0020
        /*00b4*/ 	.byte	0x00, 0xf5, 0x21, 0x00


	//----- nvinfo : EIATTR_KPARAM_INFO
	.align		4
.L_193:
        /*00b8*/ 	.byte	0x04, 0x17
        /*00ba*/ 	.short	(.L_195 - .L_194)
.L_194:
        /*00bc*/ 	.word	0x00000000
        /*00c0*/ 	.short	0x0003
        /*00c2*/ 	.short	0x0018
        /*00c4*/ 	.byte	0x00, 0xf5, 0x21, 0x00


	//----- nvinfo : EIATTR_KPARAM_INFO
	.align		4
.L_195:
        /*00c8*/ 	.byte	0x04, 0x17
        /*00ca*/ 	.short	(.L_197 - .L_196)
.L_196:
        /*00cc*/ 	.word	0x00000000
        /*00d0*/ 	.short	0x0002
        /*00d2*/ 	.short	0x0010
        /*00d4*/ 	.byte	0x00, 0xf5, 0x21, 0x00


	//----- nvinfo : EIATTR_KPARAM_INFO
	.align		4
.L_197:
        /*00d8*/ 	.byte	0x04, 0x17
        /*00da*/ 	.short	(.L_199 - .L_198)
.L_198:
        /*00dc*/ 	.word	0x00000000
        /*00e0*/ 	.short	0x0001
        /*00e2*/ 	.short	0x0008
        /*00e4*/ 	.byte	0x00, 0xf5, 0x21, 0x00


	//----- nvinfo : EIATTR_KPARAM_INFO
	.align		4
.L_199:
        /*00e8*/ 	.byte	0x04, 0x17
        /*00ea*/ 	.short	(.L_201 - .L_200)
.L_200:
        /*00ec*/ 	.word	0x00000000
        /*00f0*/ 	.short	0x0000
        /*00f2*/ 	.short	0x0000
        /*00f4*/ 	.byte	0x00, 0xf5, 0x21, 0x00


	//----- nvinfo : EIATTR_SPARSE_MMA_MASK
	.align		4
.L_201:
        /*00f8*/ 	.byte	0x03, 0x50
        /*00fa*/ 	.short	0x0000


	//----- nvinfo : EIATTR_MAXREG_COUNT
	.align		4
        /*00fc*/ 	.byte	0x03, 0x1b
        /*00fe*/ 	.short	0x00ff


	//----- nvinfo : EIATTR_MERCURY_ISA_VERSION
	.align		4
        /*0100*/ 	.byte	0x03, 0x5f
        /*0102*/ 	.short	0x0101


	//----- nvinfo : EIATTR_VRC_CTA_INIT_COUNT
	.align		4
        /*0104*/ 	.byte	0x02, 0x4a
	.zero		1
	.zero		1


	//----- nvinfo : EIATTR_EXIT_INSTR_OFFSETS
	.align		4
        /*0108*/ 	.byte	0x04, 0x1c
        /*010a*/ 	.short	(.L_203 - .L_202)


	//   ....[0]....
.L_202:
        /*010c*/ 	.word	0x00000100


	//   ....[1]....
        /*0110*/ 	.word	0x00001be0


	//----- nvinfo : EIATTR_INDIRECT_BRANCH_TARGETS
	.align		4
.L_203:
        /*0114*/ 	.byte	0x04, 0x34
        /*0116*/ 	.short	(.L_205 - .L_204)


	//   ....[0]....
.L_204:
        /*0118*/ 	.word	.L_x_191@srel
        /*011c*/ 	.short	0x0
        /*011e*/ 	.short	0x0
        /*0120*/ 	.word	0x3
        /*0124*/ 	.word	.L_x_192@srel
        /*0128*/ 	.word	.L_x_193@srel
        /*012c*/ 	.word	.L_x_98@srel


	//----- nvinfo : EIATTR_CRS_STACK_SIZE
	.align		4
.L_205:
        /*0130*/ 	.byte	0x04, 0x1e
        /*0132*/ 	.short	(.L_207 - .L_206)
.L_206:
        /*0134*/ 	.word	0x00000000


	//----- nvinfo : EIATTR_CBANK_PARAM_SIZE
	.align		4
.L_207:
        /*0138*/ 	.byte	0x03, 0x19
        /*013a*/ 	.short	0x0058


	//----- nvinfo : EIATTR_PARAM_CBANK
	.align		4
        /*013c*/ 	.byte	0x04, 0x0a
        /*013e*/ 	.short	(.L_209 - .L_208)
	.align		4
.L_208:
        /*0140*/ 	.word	index@(.nv.constant0.compute_exclusion_field_cell_list)
        /*0144*/ 	.short	0x0380
        /*0146*/ 	.short	0x0058


	//----- nvinfo : EIATTR_SW_WAR
	.align		4
.L_209:
        /*0148*/ 	.byte	0x04, 0x36
        /*014a*/ 	.short	(.L_211 - .L_210)
.L_210:
        /*014c*/ 	.word	0x00000008
.L_211:


//--------------------- .nv.info.compute_exclusion_field --------------------------
	.section	.nv.info.compute_exclusion_field,"",@"SHT_CUDA_INFO"
	.sectionflags	@""
	.align	4


	//----- nvinfo : EIATTR_CUDA_API_VERSION
	.align		4
        /*0000*/ 	.byte	0x04, 0x37
        /*0002*/ 	.short	(.L_213 - .L_212)
.L_212:
        /*0004*/ 	.word	0x00000082


	//----- nvinfo : EIATTR_KPARAM_INFO
	.align		4
.L_213:
        /*0008*/ 	.byte	0x04, 0x17
        /*000a*/ 	.short	(.L_215 - .L_214)
.L_214:
        /*000c*/ 	.word	0x00000000
        /*0010*/ 	.short	0x0009
        /*0012*/ 	.short	0x0034
        /*0014*/ 	.byte	0x00, 0xf0, 0x11, 0x00


	//----- nvinfo : EIATTR_KPARAM_INFO
	.align		4
.L_215:
        /*0018*/ 	.byte	0x04, 0x17
        /*001a*/ 	.short	(.L_217 - .L_216)
.L_216:
        /*001c*/ 	.word	0x00000000
        /*0020*/ 	.short	0x0008
        /*0022*/ 	.short	0x0030
        /*0024*/ 	.byte	0x00, 0xf0, 0x11, 0x00


	//----- nvinfo : EIATTR_KPARAM_INFO
	.align		4
.L_217:
        /*0028*/ 	.byte	0x04, 0x17
        /*002a*/ 	.short	(.L_219 - .L_218)
.L_218:
        /*002c*/ 	.word	0x00000000
        /*0030*/ 	.short	0x0007
        /*0032*/ 	.short	0x002c
        /*0034*/ 	.byte	0x00, 0xf0, 0x11, 0x00


	//----- nvinfo : EIATTR_KPARAM_INFO
	.align		4
.L_219:
        /*0038*/ 	.byte	0x04, 0x17
        /*003a*/ 	.short	(.L_221 - .L_220)
.L_220:
        /*003c*/ 	.word	0x00000000
        /*0040*/ 	.short	0x0006
        /*0042*/ 	.short	0x0028
        /*0044*/ 	.byte	0x00, 0xf0, 0x11, 0x00


	//----- nvinfo : EIATTR_KPARAM_INFO
	.align		4
.L_221:
        /*0048*/ 	.byte	0x04, 0x17
        /*004a*/ 	.short	(.L_223 - .L_222)
.L_222:
        /*004c*/ 	.word	0x00000000
        /*0050*/ 	.short	0x0005
        /*0052*/ 	.short	0x0024
        /*0054*/ 	.byte	0x00, 0xf0, 0x11, 0x00


	//----- nvinfo : EIATTR_KPARAM_INFO
	.align		4
.L_223:
        /*0058*/ 	.byte	0x04, 0x17
        /*005a*/ 	.short	(.L_225 - .L_224)
.L_224:
        /*005c*/ 	.word	0x00000000
        /*0060*/ 	.short	0x0004
        /*0062*/ 	.short	0x0020
        /*0064*/ 	.byte	0x00, 0xf0, 0x11, 0x00


	//----- nvinfo : EIATTR_KPARAM_INFO
	.align		4
.L_225:
        /*0068*/ 	.byte	0x04, 0x17
        /*006a*/ 	.short	(.L_227 - .L_226)
.L_226:
        /*006c*/ 	.word	0x00000000
        /*0070*/ 	.short	0x0003
        /*0072*/ 	.short	0x0018
        /*0074*/ 	.byte	0x00, 0xf5, 0x21, 0x00


	//----- nvinfo : EIATTR_KPARAM_INFO
	.align		4
.L_227:
        /*0078*/ 	.byte	0x04, 0x17
        /*007a*/ 	.short	(.L_229 - .L_228)
.L_228:
        /*007c*/ 	.word	0x00000000
        /*0080*/ 	.short	0x0002
        /*0082*/ 	.short	0x0010
        /*0084*/ 	.byte	0x00, 0xf5, 0x21, 0x00


	//----- nvinfo : EIATTR_KPARAM_INFO
	.align		4
.L_229:
        /*0088*/ 	.byte	0x04, 0x17
        /*008a*/ 	.short	(.L_231 - .L_230)
.L_230:
        /*008c*/ 	.word	0x00000000
        /*0090*/ 	.short	0x0001
        /*0092*/ 	.short	0x0008
        /*0094*/ 	.byte	0x00, 0xf5, 0x21, 0x00


	//----- nvinfo : EIATTR_KPARAM_INFO
	.align		4
.L_231:
        /*0098*/ 	.byte	0x04, 0x17
        /*009a*/ 	.short	(.L_233 - .L_232)
.L_232:
        /*009c*/ 	.word	0x00000000
        /*00a0*/ 	.short	0x0000
        /*00a2*/ 	.short	0x0000
        /*00a4*/ 	.byte	0x00, 0xf5, 0x21, 0x00


	//----- nvinfo : EIATTR_SPARSE_MMA_MASK
	.align		4
.L_233:
        /*00a8*/ 	.byte	0x03, 0x50
        /*00aa*/ 	.short	0x0000


	//----- nvinfo : EIATTR_MAXREG_COUNT
	.align		4
        /*00ac*/ 	.byte	0x03, 0x1b
        /*00ae*/ 	.short	0x00ff


	//----- nvinfo : EIATTR_MERCURY_ISA_VERSION
	.align		4
        /*00b0*/ 	.byte	0x03, 0x5f
        /*00b2*/ 	.short	0x0101


	//----- nvinfo : EIATTR_VRC_CTA_INIT_COUNT
	.align		4
        /*00b4*/ 	.byte	0x02, 0x4a
	.zero		1
	.zero		1


	//----- nvinfo : EIATTR_EXIT_INSTR_OFFSETS
	.align		4
        /*00b8*/ 	.byte	0x04, 0x1c
        /*00ba*/ 	.short	(.L_235 - .L_234)


	//   ....[0]....
.L_234:
        /*00bc*/ 	.word	0x00000100


	//   ....[1]....
        /*00c0*/ 	.word	0x000015b0


	//----- nvinfo : EIATTR_INDIRECT_BRANCH_TARGETS
	.align		4
.L_235:
        /*00c4*/ 	.byte	0x04, 0x34
        /*00c6*/ 	.short	(.L_237 - .L_236)


	//   ....[0]....
.L_236:
        /*00c8*/ 	.word	.L_x_195@srel
        /*00cc*/ 	.short	0x0
        /*00ce*/ 	.short	0x0
        /*00d0*/ 	.word	0x3
        /*00d4*/ 	.word	.L_x_196@srel
        /*00d8*/ 	.word	.L_x_197@srel
        /*00dc*/ 	.word	.L_x_144@srel


	//----- nvinfo : EIATTR_CRS_STACK_SIZE
	.align		4
.L_237:
        /*00e0*/ 	.byte	0x04, 0x1e
        /*00e2*/ 	.short	(.L_239 - .L_238)
.L_238:
        /*00e4*/ 	.word	0x00000000


	//----- nvinfo : EIATTR_CBANK_PARAM_SIZE
	.align		4
.L_239:
        /*00e8*/ 	.byte	0x03, 0x19
        /*00ea*/ 	.short	0x0038


	//----- nvinfo : EIATTR_PARAM_CBANK
	.align		4
        /*00ec*/ 	.byte	0x04, 0x0a
        /*00ee*/ 	.short	(.L_241 - .L_240)
	.align		4
.L_240:
        /*00f0*/ 	.word	index@(.nv.constant0.compute_exclusion_field)
        /*00f4*/ 	.short	0x0380
        /*00f6*/ 	.short	0x0038


	//----- nvinfo : EIATTR_SW_WAR
	.align		4
.L_241:
        /*00f8*/ 	.byte	0x04, 0x36
        /*00fa*/ 	.short	(.L_243 - .L_242)
.L_242:
        /*00fc*/ 	.word	0x00000008
.L_243:


//--------------------- .nv.callgraph             --------------------------
	.section	.nv.callgraph,"",@"SHT_CUDA_CALLGRAPH"
	.align	4
	.sectionentsize	8
	.align		4
        /*0000*/ 	.word	0x00000000
	.align		4
        /*0004*/ 	.word	0xffffffff
	.align		4
        /*0008*/ 	.word	0x00000000
	.align		4
        /*000c*/ 	.word	0xfffffffe
	.align		4
        /*0010*/ 	.word	0x00000000
	.align		4
        /*0014*/ 	.word	0xfffffffd
	.align		4
        /*0018*/ 	.word	0x00000000
	.align		4
        /*001c*/ 	.word	0xfffffffc


//--------------------- .nv.constant2.compute_exclusion_field_cell_list --------------------------
	.section	.nv.constant2.compute_exclusion_field_cell_list,"a",@progbits
	.sectionflags	@""
	.align	4
.nv.constant2.compute_exclusion_field_cell_list:
        /*0000*/ 	.byte	0x20, 0x12, 0x00, 0x00, 0xe0, 0x11, 0x00, 0x00, 0x00, 0x12, 0x00, 0x00


//--------------------- .nv.constant2.compute_exclusion_field --------------------------
	.section	.nv.constant2.compute_exclusion_field,"a",@progbits
	.sectionflags	@""
	.align	4
.nv.constant2.compute_exclusion_field:
        /*0000*/ 	.byte	0x60, 0x06, 0x00, 0x00, 0x20, 0x06, 0x00, 0x00, 0x40, 0x06, 0x00, 0x00


//--------------------- .text.reset_grid_int      --------------------------
	.section	.text.reset_grid_int,"ax",@progbits
	.align	128
        .global         reset_grid_int
        .type           reset_grid_int,@function
        .size           reset_grid_int,(.L_x_208 - reset_grid_int)
        .other          reset_grid_int,@"STO_CUDA_ENTRY STV_DEFAULT"
reset_grid_int:
.text.reset_grid_int:
[----:B------:R-:W-:Y:S01]  /*0000*/  LDC R1, c[0x0][0x37c] ;  /* 0x0000df00ff017b82 */ /* 0x000fe20000000800 */
[----:B------:R-:W0:Y:S07]  /*0010*/  S2R R0, SR_TID.X ;  /* 0x0000000000007919 */ /* 0x000e2e0000002100 */
[----:B------:R-:W0:Y:S01]  /*0020*/  S2UR UR4, SR_CTAID.X ;  /* 0x00000000000479c3 */ /* 0x000e220000002500 */
[----:B------:R-:W1:Y:S07]  /*0030*/  LDCU UR5, c[0x0][0x388] ;  /* 0x00007100ff0577ac */ /* 0x000e6e0008000800 */
[----:B------:R-:W0:Y:S02]  /*0040*/  LDC R5, c[0x0][0x360] ;  /* 0x0000d800ff057b82 */ /* 0x000e240000000800 */
[----:B0-----:R-:W-:-:S05]  /*0050*/  IMAD R5, R5, UR4, R0 ;  /* 0x0000000405057c24 */ /* 0x001fca000f8e0200 */
[----:B-1----:R-:W-:-:S13]  /*0060*/  ISETP.GE.AND P0, PT, R5, UR5, PT ;  /* 0x0000000505007c0c */ /* 0x002fda000bf06270 */
[----:B------:R-:W-:Y:S05]  /*0070*/  @P0 EXIT ;  /* 0x000000000000094d */ /* 0x000fea0003800000 */
[----:B------:R-:W0:Y:S01]  /*0080*/  LDC.64 R2, c[0x0][0x380] ;  /* 0x0000e000ff027b82 */ /* 0x000e220000000a00 */
[----:B------:R-:W1:Y:S01]  /*0090*/  LDCU.64 UR4, c[0x0][0x358] ;  /* 0x00006b00ff0477ac */ /* 0x000e620008000a00 */
[----:B0-----:R-:W-:-:S05]  /*00a0*/  IMAD.WIDE R2, R5, 0x4, R2 ;  /* 0x0000000405027825 */ /* 0x001fca00078e0202 */
[----:B-1----:R-:W-:Y:S01]  /*00b0*/  STG.E desc[UR4][R2.64], RZ ;  /* 0x000000ff02007986 */ /* 0x002fe2000c101904 */
[----:B------:R-:W-:Y:S05]  /*00c0*/  EXIT ;  /* 0x000000000000794d */ /* 0x000fea0003800000 */
.L_x_0:
[----:B------:R-:W-:-:S00]  /*00d0*/  BRA `(.L_x_0) ;  /* 0xfffffffc00fc7947 */ /* 0x000fc0000383ffff */
[----:B------:R-:W-:-:S00]  /*00e0*/  NOP ;  /* 0x0000000000007918 */ /* 0x000fc00000000000 */
        /* <DEDUP_REMOVED lines=9> */
.L_x_208:


//--------------------- .text.reset_grid          --------------------------
	.section	.text.reset_grid,"ax",@progbits
	.align	128
        .global         reset_grid
        .type           reset_grid,@function
        .size           reset_grid,(.L_x_209 - reset_grid)
        .other          reset_grid,@"STO_CUDA_ENTRY STV_DEFAULT"
reset_grid:
.text.reset_grid:
        /* <DEDUP_REMOVED lines=13> */
.L_x_1:
        /* <DEDUP_REMOVED lines=11> */
.L_x_209:


//--------------------- .text.detect_aromatic_targets --------------------------
	.section	.text.detect_aromatic_targets,"ax",@progbits
	.align	128
        .global         detect_aromatic_targets
        .type           detect_aromatic_targets,@function
        .size           detect_aromatic_targets,(.L_x_210 - detect_aromatic_targets)
        .other          detect_aromatic_targets,@"STO_CUDA_ENTRY STV_DEFAULT"
detect_aromatic_targets:
.text.detect_aromatic_targets:
        /* <DEDUP_REMOVED lines=9> */
[----:B------:R-:W1:Y:S07]  /*0090*/  LDCU.64 UR4, c[0x0][0x358] ;  /* 0x00006b00ff0477ac */ /* 0x000e6e0008000a00 */
[----:B------:R-:W2:Y:S08]  /*00a0*/  LDC.64 R4, c[0x0][0x390] ;  /* 0x0000e400ff047b82 */ /* 0x000eb00000000a00 */
[----:B------:R-:W3:Y:S01]  /*00b0*/  LDC.64 R6, c[0x0][0x398] ;  /* 0x0000e600ff067b82 */ /* 0x000ee20000000a00 */
[----:B0-----:R-:W-:-:S06]  /*00c0*/  IMAD.WIDE R2, R9, 0x4, R2 ;  /* 0x0000000409027825 */ /* 0x001fcc00078e0202 */
[----:B-1----:R-:W4:Y:S02]  /*00d0*/  LDG.E.CONSTANT R2, desc[UR4][R2.64] ;  /* 0x0000000402027981 */ /* 0x002f24000c1e9900 */
[----:B----4-:R-:W-:-:S13]  /*00e0*/  ISETP.NE.AND P0, PT, R2, 0x4, PT ;  /* 0x000000040200780c */ /* 0x010fda0003f05270 */
[----:B------:R-:W-:Y:S01]  /*00f0*/  @!P0 MOV R11, 0x1 ;  /* 0x00000001000b8802 */ /* 0x000fe20000000f00 */
[----:B--2---:R-:W-:Y:S01]  /*0100*/  @!P0 IMAD.WIDE R4, R9, 0x4, R4 ;  /* 0x0000000409048825 */ /* 0x004fe200078e0204 */
[----:B------:R-:W-:-:S03]  /*0110*/  @!P0 MOV R13, 0x3f800000 ;  /* 0x3f800000000d8802 */ /* 0x000fc60000000f00 */
[----:B---3--:R-:W-:Y:S01]  /*0120*/  @!P0 IMAD.WIDE R6, R9, 0x4, R6 ;  /* 0x0000000409068825 */ /* 0x008fe200078e0206 */
[----:B------:R0:W-:Y:S04]  /*0130*/  @!P0 STG.E desc[UR4][R4.64], R11 ;  /* 0x0000000b04008986 */ /* 0x0001e8000c101904 */
[----:B------:R0:W-:Y:S01]  /*0140*/  @!P0 STG.E desc[UR4][R6.64], R13 ;  /* 0x0000000d06008986 */ /* 0x0001e2000c101904 */
[----:B------:R-:W-:Y:S05]  /*0150*/  @!P0 EXIT ;  /* 0x000000000000894d */ /* 0x000fea0003800000 */
[----:B------:R-:W1:Y:S08]  /*0160*/  LDC.64 R2, c[0x0][0x390] ;  /* 0x0000e400ff027b82 */ /* 0x000e700000000a00 */
[----:B0-----:R-:W0:Y:S01]  /*0170*/  LDC.64 R4, c[0x0][0x398] ;  /* 0x0000e600ff047b82 */ /* 0x001e220000000a00 */
[----:B-1----:R-:W-:-:S05]  /*0180*/  IMAD.WIDE R2, R9, 0x4, R2 ;  /* 0x0000000409027825 */ /* 0x002fca00078e0202 */
[----:B------:R-:W-:Y:S01]  /*0190*/  STG.E desc[UR4][R2.64], RZ ;  /* 0x000000ff02007986 */ /* 0x000fe2000c101904 */
[----:B0-----:R-:W-:-:S05]  /*01a0*/  IMAD.WIDE R4, R9, 0x4, R4 ;  /* 0x0000000409047825 */ /* 0x001fca00078e0204 */
[----:B------:R-:W-:Y:S01]  /*01b0*/  STG.E desc[UR4][R4.64], RZ ;  /* 0x000000ff04007986 */ /* 0x000fe2000c101904 */
[----:B------:R-:W-:Y:S05]  /*01c0*/  EXIT ;  /* 0x000000000000794d */ /* 0x000fea0003800000 */
.L_x_2:
        /* <DEDUP_REMOVED lines=11> */
.L_x_210:


//--------------------- .text.finalize_pocket_probability --------------------------
	.section	.text.finalize_pocket_probability,"ax",@progbits
	.align	128
        .global         finalize_pocket_probability
        .type           finalize_pocket_probability,@function
        .size           finalize_pocket_probability,(.L_x_200 - finalize_pocket_probability)
        .other          finalize_pocket_probability,@"STO_CUDA_ENTRY STV_DEFAULT"
finalize_pocket_probability:
.text.finalize_pocket_probability:
[----:B------:R-:W-:Y:S01]  /*0000*/  LDC R1, c[0x0][0x37c] ;  /* 0x0000df00ff017b82 */ /* 0x000fe20000000800 */
[----:B------:R-:W0:Y:S07]  /*0010*/  S2R R3, SR_TID.X ;  /* 0x0000000000037919 */ /* 0x000e2e0000002100 */
[----:B------:R-:W0:Y:S01]  /*0020*/  S2UR UR4, SR_CTAID.X ;  /* 0x00000000000479c3 */ /* 0x000e220000002500 */
[----:B------:R-:W1:Y:S01]  /*0030*/  LDCU UR8, c[0x0][0x39c] ;  /* 0x00007380ff0877ac */ /* 0x000e620008000800 */
[----:B------:R-:W2:Y:S01]  /*0040*/  S2R R5, SR_TID.Y ;  /* 0x0000000000057919 */ /* 0x000ea20000002200 */
[----:B------:R-:W3:Y:S05]  /*0050*/  S2R R7, SR_TID.Z ;  /* 0x0000000000077919 */ /* 0x000eea0000002300 */
[----:B------:R-:W0:Y:S08]  /*0060*/  LDC R4, c[0x0][0x360] ;  /* 0x0000d800ff047b82 */ /* 0x000e300000000800 */
[----:B------:R-:W2:Y:S08]  /*0070*/  S2UR UR5, SR_CTAID.Y ;  /* 0x00000000000579c3 */ /* 0x000eb00000002600 */
[----:B------:R-:W2:Y:S08]  /*0080*/  LDC R0, c[0x0][0x364] ;  /* 0x0000d900ff007b82 */ /* 0x000eb00000000800 */
[----:B------:R-:W3:Y:S01]  /*0090*/  S2UR UR6, SR_CTAID.Z ;  /* 0x00000000000679c3 */ /* 0x000ee20000002700 */
[----:B0-----:R-:W-:-:S07]  /*00a0*/  IMAD R4, R4, UR4, R3 ;  /* 0x0000000404047c24 */ /* 0x001fce000f8e0203 */
[----:B------:R-:W3:Y:S01]  /*00b0*/  LDC R2, c[0x0][0x368] ;  /* 0x0000da00ff027b82 */ /* 0x000ee20000000800 */
[----:B--2---:R-:W-:Y:S02]  /*00c0*/  IMAD R3, R0, UR5, R5 ;  /* 0x0000000500037c24 */ /* 0x004fe4000f8e0205 */
[----:B---3--:R-:W-:-:S05]  /*00d0*/  IMAD R0, R2, UR6, R7 ;  /* 0x0000000602007c24 */ /* 0x008fca000f8e0207 */
[----:B------:R-:W-:-:S04]  /*00e0*/  VIMNMX3 R2, R4, R3, R0, !PT ;  /* 0x000000030402720f */ /* 0x000fc80007800100 */
[----:B-1----:R-:W-:-:S13]  /*00f0*/  ISETP.GE.AND P0, PT, R2, UR8, PT ;  /* 0x0000000802007c0c */ /* 0x002fda000bf06270 */
[----:B------:R-:W-:Y:S05]  /*0100*/  @P0 EXIT ;  /* 0x000000000000094d */ /* 0x000fea0003800000 */
[----:B------:R-:W0:Y:S01]  /*0110*/  LDCU UR4, c[0x0][0x398] ;  /* 0x00007300ff0477ac */ /* 0x000e220008000800 */
[----:B------:R-:W-:Y:S02]  /*0120*/  IMAD R3, R0, UR8, R3 ;  /* 0x0000000800037c24 */ /* 0x000fe4000f8e0203 */
[----:B------:R-:W-:Y:S01]  /*0130*/  IMAD.MOV.U32 R0, RZ, RZ, RZ ;  /* 0x000000ffff007224 */ /* 0x000fe200078e00ff */
[----:B------:R-:W1:Y:S01]  /*0140*/  LDCU.64 UR6, c[0x0][0x358] ;  /* 0x00006b00ff0677ac */ /* 0x000e620008000a00 */
[----:B------:R-:W-:Y:S01]  /*0150*/  IMAD R4, R3, UR8, R4 ;  /* 0x0000000803047c24 */ /* 0x000fe2000f8e0204 */
[----:B0-----:R-:W-:-:S09]  /*0160*/  UISETP.GE.AND UP0, UPT, UR4, 0x2, UPT ;  /* 0x000000020400788c */ /* 0x001fd2000bf06270 */
[----:B-1----:R-:W-:Y:S05]  /*0170*/  BRA.U !UP0, `(.L_x_3) ;  /* 0x00000001084c7547 */ /* 0x002fea000b800000 */
[----:B------:R-:W0:Y:S02]  /*0180*/  LDC.64 R2, c[0x0][0x388] ;  /* 0x0000e200ff027b82 */ /* 0x000e240000000a00 */
[----:B0-----:R-:W-:-:S05]  /*0190*/  IMAD.WIDE R2, R4, 0x4, R2 ;  /* 0x0000000404027825 */ /* 0x001fca00078e0202 */
[----:B------:R0:W2:Y:S01]  /*01a0*/  LDG.E.CONSTANT R0, desc[UR6][R2.64] ;  /* 0x0000000602007981 */ /* 0x0000a2000c1e9900 */
[----:B------:R-:W-:Y:S01]  /*01b0*/  UIADD3 UR4, UPT, UPT, UR4, -0x1, URZ ;  /* 0xffffffff04047890 */ /* 0x000fe2000fffe0ff */
[----:B------:R-:W-:Y:S05]  /*01c0*/  BSSY.RECONVERGENT B0, `(.L_x_4) ;  /* 0x000000d000007945 */ /* 0x000fea0003800200 */
[----:B0-----:R-:W-:-:S04]  /*01d0*/  I2FP.F32.U32 R3, UR4 ;  /* 0x0000000400037c45 */ /* 0x001fc80008201000 */
[----:B------:R-:W0:Y:S02]  /*01e0*/  MUFU.RCP R6, R3 ;  /* 0x0000000300067308 */ /* 0x000e240000001000 */
[----:B0-----:R-:W-:-:S04]  /*01f0*/  FFMA R5, -R3, R6, 1 ;  /* 0x3f80000003057423 */ /* 0x001fc80000000106 */
[----:B------:R-:W-:Y:S02]  /*0200*/  FFMA R5, R6, R5, R6 ;  /* 0x0000000506057223 */ /* 0x000fe40000000006 */
[----:B--2---:R-:W0:Y:S02]  /*0210*/  FCHK P0, R0, R3 ;  /* 0x0000000300007302 */ /* 0x004e240000000000 */
[----:B------:R-:W-:-:S04]  /*0220*/  FFMA R6, R0, R5, RZ ;  /* 0x0000000500067223 */ /* 0x000fc800000000ff */
[----:B------:R-:W-:-:S04]  /*0230*/  FFMA R7, -R3, R6, R0 ;  /* 0x0000000603077223 */ /* 0x000fc80000000100 */
[----:B------:R-:W-:Y:S01]  /*0240*/  FFMA R5, R5, R7, R6 ;  /* 0x0000000705057223 */ /* 0x000fe20000000006 */
[----:B0-----:R-:W-:Y:S06]  /*0250*/  @!P0 BRA `(.L_x_5) ;  /* 0x00000000000c8947 */ /* 0x001fec0003800000 */
[----:B------:R-:W-:-:S07]  /*0260*/  MOV R2, 0x280 ;  /* 0x0000028000027802 */ /* 0x000fce0000000f00 */
[----:B------:R-:W-:Y:S05]  /*0270*/  CALL.REL.NOINC `($__internal_1_$__cuda_sm3x_div_rn_noftz_f32_slowpath) ;  /* 0x0000000400947944 */ /* 0x000fea0003c00000 */
[----:B------:R-:W-:-:S07]  /*0280*/  IMAD.MOV.U32 R5, RZ, RZ, R0 ;  /* 0x000000ffff057224 */ /* 0x000fce00078e0000 */
.L_x_5:
[----:B------:R-:W-:Y:S05]  /*0290*/  BSYNC.RECONVERGENT B0 ;  /* 0x0000000000007941 */ /* 0x000fea0003800200 */
.L_x_4:
[----:B------:R-:W-:-:S07]  /*02a0*/  IMAD.MOV.U32 R0, RZ, RZ, R5 ;  /* 0x000000ffff007224 */ /* 0x000fce00078e0005 */
.L_x_3:
[----:B------:R-:W0:Y:S01]  /*02b0*/  LDC R7, c[0x0][0x3a0] ;  /* 0x0000e800ff077b82 */ /* 0x000e220000000800 */
[----:B------:R-:W-:Y:S01]  /*02c0*/  BSSY.RECONVERGENT B0, `(.L_x_6) ;  /* 0x000000f000007945 */ /* 0x000fe20003800200 */
[----:B0-----:R-:W-:Y:S01]  /*02d0*/  FMUL R3, R7, 0.5 ;  /* 0x3f00000007037820 */ /* 0x001fe20000400000 */
[----:B------:R-:W-:-:S03]  /*02e0*/  FADD R0, R0, -R7 ;  /* 0x8000000700007221 */ /* 0x000fc60000000000 */
[----:B------:R-:W0:Y:S08]  /*02f0*/  MUFU.RCP R2, R3 ;  /* 0x0000000300027308 */ /* 0x000e300000001000 */
[----:B------:R-:W1:Y:S01]  /*0300*/  FCHK P0, -R0, R3 ;  /* 0x0000000300007302 */ /* 0x000e620000000100 */
[----:B0-----:R-:W-:-:S04]  /*0310*/  FFMA R5, -R3, R2, 1 ;  /* 0x3f80000003057423 */ /* 0x001fc80000000102 */
[----:B------:R-:W-:-:S04]  /*0320*/  FFMA R5, R2, R5, R2 ;  /* 0x0000000502057223 */ /* 0x000fc80000000002 */
[----:B------:R-:W-:-:S04]  /*0330*/  FFMA R2, -R0, R5, RZ ;  /* 0x0000000500027223 */ /* 0x000fc800000001ff */
[----:B------:R-:W-:-:S04]  /*0340*/  FFMA R6, -R3, R2, -R0 ;  /* 0x0000000203067223 */ /* 0x000fc80000000900 */
[----:B------:R-:W-:Y:S01]  /*0350*/  FFMA R2, R5, R6, R2 ;  /* 0x0000000605027223 */ /* 0x000fe20000000002 */
[----:B-1----:R-:W-:Y:S06]  /*0360*/  @!P0 BRA `(.L_x_7) ;  /* 0x0000000000108947 */ /* 0x002fec0003800000 */
[----:B------:R-:W-:Y:S01]  /*0370*/  FADD R0, -R0, -RZ ;  /* 0x800000ff00007221 */ /* 0x000fe20000000100 */
[----:B------:R-:W-:-:S07]  /*0380*/  MOV R2, 0x3a0 ;  /* 0x000003a000027802 */ /* 0x000fce0000000f00 */
[----:B------:R-:W-:Y:S05]  /*0390*/  CALL.REL.NOINC `($__internal_1_$__cuda_sm3x_div_rn_noftz_f32_slowpath) ;  /* 0x00000004004c7944 */ /* 0x000fea0003c00000 */
[----:B------:R-:W-:-:S07]  /*03a0*/  IMAD.MOV.U32 R2, RZ, RZ, R0 ;  /* 0x000000ffff027224 */ /* 0x000fce00078e0000 */
.L_x_7:
[----:B------:R-:W-:Y:S05]  /*03b0*/  BSYNC.RECONVERGENT B0 ;  /* 0x0000000000007941 */ /* 0x000fea0003800200 */
.L_x_6:
[----:B------:R-:W-:Y:S02]  /*03c0*/  HFMA2 R5, -RZ, RZ, 3.7421875, 0 ;  /* 0x437c0000ff057431 */ /* 0x000fe400000001ff */
[----:B------:R-:W-:Y:S01]  /*03d0*/  IMAD.MOV.U32 R3, RZ, RZ, 0x3bbb989d ;  /* 0x3bbb989dff037424 */ /* 0x000fe200078e00ff */
[----:B------:R-:W-:Y:S03]  /*03e0*/  BSSY.RECONVERGENT B0, `(.L_x_8) ;  /* 0x0000015000007945 */ /* 0x000fe60003800200 */
[----:B------:R-:W-:-:S04]  /*03f0*/  FFMA.SAT R0, R2, R3, 0.5 ;  /* 0x3f00000002007423 */ /* 0x000fc80000002003 */
[----:B------:R-:W-:-:S04]  /*0400*/  FFMA.RM R0, R0, R5, 12582913 ;  /* 0x4b40000100007423 */ /* 0x000fc80000004005 */
[C---:B------:R-:W-:Y:S01]  /*0410*/  FADD R3, R0.reuse, -12583039 ;  /* 0xcb40007f00037421 */ /* 0x040fe20000000000 */
[----:B------:R-:W-:-:S03]  /*0420*/  IMAD.SHL.U32 R0, R0, 0x800000, RZ ;  /* 0x0080000000007824 */ /* 0x000fc600078e00ff */
[----:B------:R-:W-:-:S04]  /*0430*/  FFMA R3, R2, 1.4426950216293334961, -R3 ;  /* 0x3fb8aa3b02037823 */ /* 0x000fc80000000803 */
[----:B------:R-:W-:-:S06]  /*0440*/  FFMA R3, R2, 1.925963033500011079e-08, R3 ;  /* 0x32a5706002037823 */ /* 0x000fcc0000000003 */
[----:B------:R-:W0:Y:S02]  /*0450*/  MUFU.EX2 R3, R3 ;  /* 0x0000000300037308 */ /* 0x000e240000000800 */
[----:B0-----:R-:W-:-:S04]  /*0460*/  FFMA R2, R0, R3, 1 ;  /* 0x3f80000000027423 */ /* 0x001fc80000000003 */
[----:B------:R-:W-:-:S05]  /*0470*/  VIADD R0, R2, 0x1800000 ;  /* 0x0180000002007836 */ /* 0x000fca0000000000 */
[----:B------:R-:W-:-:S04]  /*0480*/  LOP3.LUT R0, R0, 0x7f800000, RZ, 0xc0, !PT ;  /* 0x7f80000000007812 */ /* 0x000fc800078ec0ff */
[----:B------:R-:W-:-:S13]  /*0490*/  ISETP.GT.U32.AND P0, PT, R0, 0x1ffffff, PT ;  /* 0x01ffffff0000780c */ /* 0x000fda0003f04070 */
[----:B------:R-:W-:Y:S05]  /*04a0*/  @P0 BRA `(.L_x_9) ;  /* 0x0000000000100947 */ /* 0x000fea0003800000 */
[----:B------:R-:W-:-:S07]  /*04b0*/  MOV R6, 0x4d0 ;  /* 0x000004d000067802 */ /* 0x000fce0000000f00 */
[----:B------:R-:W-:Y:S05]  /*04c0*/  CALL.REL.NOINC `($__internal_0_$__cuda_sm20_rcp_rn_f32_slowpath) ;  /* 0x00000000002c7944 */ /* 0x000fea0003c00000 */
[----:B------:R-:W-:Y:S01]  /*04d0*/  IMAD.MOV.U32 R7, RZ, RZ, R3 ;  /* 0x000000ffff077224 */ /* 0x000fe200078e0003 */
[----:B------:R-:W-:Y:S06]  /*04e0*/  BRA `(.L_x_10) ;  /* 0x0000000000107947 */ /* 0x000fec0003800000 */
.L_x_9:
[----:B------:R-:W0:Y:S02]  /*04f0*/  MUFU.RCP R7, R2 ;  /* 0x0000000200077308 */ /* 0x000e240000001000 */
[----:B0-----:R-:W-:-:S04]  /*0500*/  FFMA R0, R2, R7, -1 ;  /* 0xbf80000002007423 */ /* 0x001fc80000000007 */
[----:B------:R-:W-:-:S04]  /*0510*/  FADD.FTZ R0, -R0, -RZ ;  /* 0x800000ff00007221 */ /* 0x000fc80000010100 */
[----:B------:R-:W-:-:S07]  /*0520*/  FFMA R7, R7, R0, R7 ;  /* 0x0000000007077223 */ /* 0x000fce0000000007 */
.L_x_10:
[----:B------:R-:W-:Y:S05]  /*0530*/  BSYNC.RECONVERGENT B0 ;  /* 0x0000000000007941 */ /* 0x000fea0003800200 */
.L_x_8:
[----:B------:R-:W0:Y:S02]  /*0540*/  LDC.64 R2, c[0x0][0x390] ;  /* 0x0000e400ff027b82 */ /* 0x000e240000000a00 */
[----:B0-----:R-:W-:-:S05]  /*0550*/  IMAD.WIDE R4, R4, 0x4, R2 ;  /* 0x0000000404047825 */ /* 0x001fca00078e0202 */
[----:B------:R-:W-:Y:S01]  /*0560*/  STG.E desc[UR6][R4.64], R7 ;  /* 0x0000000704007986 */ /* 0x000fe2000c101906 */
[----:B------:R-:W-:Y:S05]  /*0570*/  EXIT ;  /* 0x000000000000794d */ /* 0x000fea0003800000 */
        .weak           $__internal_0_$__cuda_sm20_rcp_rn_f32_slowpath
        .type           $__internal_0_$__cuda_sm20_rcp_rn_f32_slowpath,@function
        .size           $__internal_0_$__cuda_sm20_rcp_rn_f32_slowpath,($__internal_1_$__cuda_sm3x_div_rn_noftz_f32_slowpath - $__internal_0_$__cuda_sm20_rcp_rn_f32_slowpath)
$__internal_0_$__cuda_sm20_rcp_rn_f32_slowpath:
[----:B------:R-:W-:Y:S01]  /*0580*/  IMAD.SHL.U32 R0, R2, 0x2, RZ ;  /* 0x0000000202007824 */ /* 0x000fe200078e00ff */
[----:B------:R-:W-:Y:S04]  /*0590*/  BSSY.RECONVERGENT B1, `(.L_x_11) ;  /* 0x0000031000017945 */ /* 0x000fe80003800200 */
[----:B------:R-:W-:Y:S02]  /*05a0*/  SHF.R.U32.HI R7, RZ, 0x18, R0 ;  /* 0x00000018ff077819 */ /* 0x000fe40000011600 */
[----:B------:R-:W-:Y:S02]  /*05b0*/  MOV R0, R2 ;  /* 0x0000000200007202 */ /* 0x000fe40000000f00 */
[----:B------:R-:W-:-:S13]  /*05c0*/  ISETP.NE.U32.AND P0, PT, R7, RZ, PT ;  /* 0x000000ff0700720c */ /* 0x000fda0003f05070 */
[----:B------:R-:W-:Y:S05]  /*05d0*/  @P0 BRA `(.L_x_12) ;  /* 0x0000000000280947 */ /* 0x000fea0003800000 */
[----:B------:R-:W-:-:S05]  /*05e0*/  IMAD.SHL.U32 R2, R0, 0x2, RZ ;  /* 0x0000000200027824 */ /* 0x000fca00078e00ff */
[----:B------:R-:W-:-:S13]  /*05f0*/  ISETP.NE.AND P0, PT, R2, RZ, PT ;  /* 0x000000ff0200720c */ /* 0x000fda0003f05270 */
[----:B------:R-:W-:Y:S01]  /*0600*/  @P0 FFMA R5, R0, 1.84467440737095516160e+19, RZ ;  /* 0x5f80000000050823 */ /* 0x000fe200000000ff */
[----:B------:R-:W-:Y:S08]  /*0610*/  @!P0 MUFU.RCP R3, R0 ;  /* 0x0000000000038308 */ /* 0x000ff00000001000 */
[----:B------:R-:W0:Y:S02]  /*0620*/  @P0 MUFU.RCP R2, R5 ;  /* 0x0000000500020308 */ /* 0x000e240000001000 */
[----:B0-----:R-:W-:-:S04]  /*0630*/  @P0 FFMA R7, R5, R2, -1 ;  /* 0xbf80000005070423 */ /* 0x001fc80000000002 */
[----:B------:R-:W-:-:S04]  /*0640*/  @P0 FADD.FTZ R7, -R7, -RZ ;  /* 0x800000ff07070221 */ /* 0x000fc80000010100 */
[----:B------:R-:W-:-:S04]  /*0650*/  @P0 FFMA R2, R2, R7, R2 ;  /* 0x0000000702020223 */ /* 0x000fc80000000002 */
[----:B------:R-:W-:Y:S01]  /*0660*/  @P0 FFMA R3, R2, 1.84467440737095516160e+19, RZ ;  /* 0x5f80000002030823 */ /* 0x000fe200000000ff */
[----:B------:R-:W-:Y:S06]  /*0670*/  BRA `(.L_x_13) ;  /* 0x0000000000887947 */ /* 0x000fec0003800000 */
.L_x_12:
[----:B------:R-:W-:-:S05]  /*0680*/  VIADD R9, R7, 0xffffff03 ;  /* 0xffffff0307097836 */ /* 0x000fca0000000000 */
[----:B------:R-:W-:-:S13]  /*0690*/  ISETP.GT.U32.AND P0, PT, R9, 0x1, PT ;  /* 0x000000010900780c */ /* 0x000fda0003f04070 */
[----:B------:R-:W-:Y:S05]  /*06a0*/  @P0 BRA `(.L_x_14) ;  /* 0x0000000000780947 */ /* 0x000fea0003800000 */
[----:B------:R-:W-:Y:S01]  /*06b0*/  LOP3.LUT R2, R0, 0x7fffff, RZ, 0xc0, !PT ;  /* 0x007fffff00027812 */ /* 0x000fe200078ec0ff */
[----:B------:R-:W-:-:S03]  /*06c0*/  IMAD.MOV.U32 R10, RZ, RZ, 0x3 ;  /* 0x00000003ff0a7424 */ /* 0x000fc600078e00ff */
[----:B------:R-:W-:Y:S02]  /*06d0*/  LOP3.LUT R2, R2, 0x3f800000, RZ, 0xfc, !PT ;  /* 0x3f80000002027812 */ /* 0x000fe400078efcff */
[----:B------:R-:W-:Y:S02]  /*06e0*/  SHF.L.U32 R10, R10, R9, RZ ;  /* 0x000000090a0a7219 */ /* 0x000fe400000006ff */
[----:B------:R-:W0:Y:S02]  /*06f0*/  MUFU.RCP R3, R2 ;  /* 0x0000000200037308 */ /* 0x000e240000001000 */
[----:B0-----:R-:W-:-:S04]  /*0700*/  FFMA R5, R2, R3, -1 ;  /* 0xbf80000002057423 */ /* 0x001fc80000000003 */
[----:B------:R-:W-:-:S04]  /*0710*/  FADD.FTZ R8, -R5, -RZ ;  /* 0x800000ff05087221 */ /* 0x000fc80000010100 */
[CCC-:B------:R-:W-:Y:S01]  /*0720*/  FFMA.RM R5, R3.reuse, R8.reuse, R3.reuse ;  /* 0x0000000803057223 */ /* 0x1c0fe20000004003 */
[----:B------:R-:W-:-:S04]  /*0730*/  FFMA.RP R8, R3, R8, R3 ;  /* 0x0000000803087223 */ /* 0x000fc80000008003 */
[C---:B------:R-:W-:Y:S02]  /*0740*/  LOP3.LUT R3, R5.reuse, 0x7fffff, RZ, 0xc0, !PT ;  /* 0x007fffff05037812 */ /* 0x040fe400078ec0ff */
[----:B------:R-:W-:Y:S02]  /*0750*/  FSETP.NEU.FTZ.AND P0, PT, R5, R8, PT ;  /* 0x000000080500720b */ /* 0x000fe40003f1d000 */
[----:B------:R-:W-:Y:S02]  /*0760*/  LOP3.LUT R3, R3, 0x800000, RZ, 0xfc, !PT ;  /* 0x0080000003037812 */ /* 0x000fe400078efcff */
[----:B------:R-:W-:Y:S02]  /*0770*/  SEL R5, RZ, 0xffffffff, !P0 ;  /* 0xffffffffff057807 */ /* 0x000fe40004000000 */
[----:B------:R-:W-:-:S03]  /*0780*/  LOP3.LUT R10, R10, R3, RZ, 0xc0, !PT ;  /* 0x000000030a0a7212 */ /* 0x000fc600078ec0ff */
[----:B------:R-:W-:Y:S01]  /*0790*/  IMAD.MOV R2, RZ, RZ, -R5 ;  /* 0x000000ffff027224 */ /* 0x000fe200078e0a05 */
[----:B------:R-:W-:-:S04]  /*07a0*/  SHF.R.U32.HI R10, RZ, R9, R10 ;  /* 0x00000009ff0a7219 */ /* 0x000fc8000001160a */
[----:B------:R-:W-:Y:S02]  /*07b0*/  LOP3.LUT P1, RZ, R2, R9, R3, 0xf8, !PT ;  /* 0x0000000902ff7212 */ /* 0x000fe4000782f803 */
[C---:B------:R-:W-:Y:S02]  /*07c0*/  LOP3.LUT P0, RZ, R10.reuse, 0x1, RZ, 0xc0, !PT ;  /* 0x000000010aff7812 */ /* 0x040fe4000780c0ff */
[----:B------:R-:W-:-:S04]  /*07d0*/  LOP3.LUT P2, RZ, R10, 0x2, RZ, 0xc0, !PT ;  /* 0x000000020aff7812 */ /* 0x000fc8000784c0ff */
[----:B------:R-:W-:Y:S02]  /*07e0*/  PLOP3.LUT P0, PT, P0, P1, P2, 0xe0, 0x0 ;  /* 0x000000000000781c */ /* 0x000fe40000703c20 */
[----:B------:R-:W-:Y:S02]  /*07f0*/  LOP3.LUT P1, RZ, R0, 0x7fffff, RZ, 0xc0, !PT ;  /* 0x007fffff00ff7812 */ /* 0x000fe4000782c0ff */
[----:B------:R-:W-:-:S04]  /*0800*/  SEL R2, RZ, 0x1, !P0 ;  /* 0x00000001ff027807 */ /* 0x000fc80004000000 */
[----:B------:R-:W-:-:S04]  /*0810*/  IADD3 R2, PT, PT, -R2, RZ, RZ ;  /* 0x000000ff02027210 */ /* 0x000fc80007ffe1ff */
[----:B------:R-:W-:Y:S01]  /*0820*/  ISETP.GE.AND P0, PT, R2, RZ, PT ;  /* 0x000000ff0200720c */ /* 0x000fe20003f06270 */
[----:B------:R-:W-:-:S05]  /*0830*/  VIADD R2, R7, 0xffffff04 ;  /* 0xffffff0407027836 */ /* 0x000fca0000000000 */
[----:B------:R-:W-:-:S07]  /*0840*/  SHF.R.U32.HI R3, RZ, R2, R3 ;  /* 0x00000002ff037219 */ /* 0x000fce0000011603 */
[----:B------:R-:W-:-:S04]  /*0850*/  @!P0 VIADD R3, R3, 0x1 ;  /* 0x0000000103038836 */ /* 0x000fc80000000000 */
[----:B------:R-:W-:-:S05]  /*0860*/  @!P1 IMAD.SHL.U32 R3, R3, 0x2, RZ ;  /* 0x0000000203039824 */ /* 0x000fca00078e00ff */
[----:B------:R-:W-:Y:S01]  /*0870*/  LOP3.LUT R3, R3, 0x80000000, R0, 0xf8, !PT ;  /* 0x8000000003037812 */ /* 0x000fe200078ef800 */
[----:B------:R-:W-:Y:S06]  /*0880*/  BRA `(.L_x_13) ;  /* 0x0000000000047947 */ /* 0x000fec0003800000 */
.L_x_14:
[----:B------:R0:W1:Y:S02]  /*0890*/  MUFU.RCP R3, R0 ;  /* 0x0000000000037308 */ /* 0x0000640000001000 */
.L_x_13:
[----:B------:R-:W-:Y:S05]  /*08a0*/  BSYNC.RECONVERGENT B1 ;  /* 0x0000000000017941 */ /* 0x000fea0003800200 */
.L_x_11:
[----:B------:R-:W-:-:S04]  /*08b0*/  IMAD.MOV.U32 R7, RZ, RZ, 0x0 ;  /* 0x00000000ff077424 */ /* 0x000fc800078e00ff */
[----:B01----:R-:W-:Y:S05]  /*08c0*/  RET.REL.NODEC R6 `(finalize_pocket_probability) ;  /* 0xfffffff406cc7950 */ /* 0x003fea0003c3ffff */
        .weak           $__internal_1_$__cuda_sm3x_div_rn_noftz_f32_slowpath
        .type           $__internal_1_$__cuda_sm3x_div_rn_noftz_f32_slowpath,@function
        .size           $__internal_1_$__cuda_sm3x_div_rn_noftz_f32_slowpath,(.L_x_200 - $__internal_1_$__cuda_sm3x_div_rn_noftz_f32_slowpath)
$__internal_1_$__cuda_sm3x_div_rn_noftz_f32_slowpath:
[----:B------:R-:W-:Y:S01]  /*08d0*/  SHF.R.U32.HI R6, RZ, 0x17, R3 ;  /* 0x00000017ff067819 */ /* 0x000fe20000011603 */
[----:B------:R-:W-:Y:S01]  /*08e0*/  BSSY.RECONVERGENT B1, `(.L_x_15) ;  /* 0x0000062000017945 */ /* 0x000fe20003800200 */
[----:B------:R-:W-:Y:S02]  /*08f0*/  SHF.R.U32.HI R5, RZ, 0x17, R0 ;  /* 0x00000017ff057819 */ /* 0x000fe40000011600 */
[----:B------:R-:W-:Y:S02]  /*0900*/  LOP3.LUT R10, R6, 0xff, RZ, 0xc0, !PT ;  /* 0x000000ff060a7812 */ /* 0x000fe400078ec0ff */
[----:B------:R-:W-:Y:S02]  /*0910*/  LOP3.LUT R8, R5, 0xff, RZ, 0xc0, !PT ;  /* 0x000000ff05087812 */ /* 0x000fe400078ec0ff */
[----:B------:R-:W-:-:S03]  /*0920*/  IADD3 R7, PT, PT, R10, -0x1, RZ ;  /* 0xffffffff0a077810 */ /* 0x000fc60007ffe0ff */
[----:B------:R-:W-:Y:S01]  /*0930*/  VIADD R6, R8, 0xffffffff ;  /* 0xffffffff08067836 */ /* 0x000fe20000000000 */
[----:B------:R-:W-:-:S04]  /*0940*/  ISETP.GT.U32.AND P0, PT, R7, 0xfd, PT ;  /* 0x000000fd0700780c */ /* 0x000fc80003f04070 */
[----:B------:R-:W-:-:S13]  /*0950*/  ISETP.GT.U32.OR P0, PT, R6, 0xfd, P0 ;  /* 0x000000fd0600780c */ /* 0x000fda0000704470 */
[----:B------:R-:W-:Y:S01]  /*0960*/  @!P0 IMAD.MOV.U32 R5, RZ, RZ, RZ ;  /* 0x000000ffff058224 */ /* 0x000fe200078e00ff */
[----:B------:R-:W-:Y:S06]  /*0970*/  @!P0 BRA `(.L_x_16) ;  /* 0x00000000005c8947 */ /* 0x000fec0003800000 */
[----:B------:R-:W-:Y:S02]  /*0980*/  FSETP.GTU.FTZ.AND P0, PT, |R0|, +INF , PT ;  /* 0x7f8000000000780b */ /* 0x000fe40003f1c200 */
[----:B------:R-:W-:-:S04]  /*0990*/  FSETP.GTU.FTZ.AND P1, PT, |R3|, +INF , PT ;  /* 0x7f8000000300780b */ /* 0x000fc80003f3c200 */
[----:B------:R-:W-:-:S13]  /*09a0*/  PLOP3.LUT P0, PT, P0, P1, PT, 0xf8, 0x8f ;  /* 0x00000000008f781c */ /* 0x000fda0000703f70 */
[----:B------:R-:W-:Y:S05]  /*09b0*/  @P0 BRA `(.L_x_17) ;  /* 0x00000004004c0947 */ /* 0x000fea0003800000 */
[----:B------:R-:W-:-:S13]  /*09c0*/  LOP3.LUT P0, RZ, R3, 0x7fffffff, R0, 0xc8, !PT ;  /* 0x7fffffff03ff7812 */ /* 0x000fda000780c800 */
[----:B------:R-:W-:Y:S05]  /*09d0*/  @!P0 BRA `(.L_x_18) ;  /* 0x00000004003c8947 */ /* 0x000fea0003800000 */
[C---:B------:R-:W-:Y:S02]  /*09e0*/  FSETP.NEU.FTZ.AND P2, PT, |R0|.reuse, +INF , PT ;  /* 0x7f8000000000780b */ /* 0x040fe40003f5d200 */
[----:B------:R-:W-:Y:S02]  /*09f0*/  FSETP.NEU.FTZ.AND P1, PT, |R3|, +INF , PT ;  /* 0x7f8000000300780b */ /* 0x000fe40003f3d200 */
[----:B------:R-:W-:-:S11]  /*0a00*/  FSETP.NEU.FTZ.AND P0, PT, |R0|, +INF , PT ;  /* 0x7f8000000000780b */ /* 0x000fd60003f1d200 */
[----:B------:R-:W-:Y:S05]  /*0a10*/  @!P1 BRA !P2, `(.L_x_18) ;  /* 0x00000004002c9947 */ /* 0x000fea0005000000 */
[----:B------:R-:W-:-:S04]  /*0a20*/  LOP3.LUT P2, RZ, R0, 0x7fffffff, RZ, 0xc0, !PT ;  /* 0x7fffffff00ff7812 */ /* 0x000fc8000784c0ff */
[----:B------:R-:W-:-:S13]  /*0a30*/  PLOP3.LUT P1, PT, P1, P2, PT, 0x2f, 0xf2 ;  /* 0x0000000000f2781c */ /* 0x000fda0000f24577 */
[----:B------:R-:W-:Y:S05]  /*0a40*/  @P1 BRA `(.L_x_19) ;  /* 0x0000000400181947 */ /* 0x000fea0003800000 */
[----:B------:R-:W-:-:S04]  /*0a50*/  LOP3.LUT P1, RZ, R3, 0x7fffffff, RZ, 0xc0, !PT ;  /* 0x7fffffff03ff7812 */ /* 0x000fc8000782c0ff */
[----:B------:R-:W-:-:S13]  /*0a60*/  PLOP3.LUT P0, PT, P0, P1, PT, 0x2f, 0xf2 ;  /* 0x0000000000f2781c */ /* 0x000fda0000702577 */
[----:B------:R-:W-:Y:S05]  /*0a70*/  @P0 BRA `(.L_x_20) ;  /* 0x0000000400000947 */ /* 0x000fea0003800000 */
[----:B------:R-:W-:Y:S02]  /*0a80*/  ISETP.GE.AND P0, PT, R6, RZ, PT ;  /* 0x000000ff0600720c */ /* 0x000fe40003f06270 */
[----:B------:R-:W-:-:S11]  /*0a90*/  ISETP.GE.AND P1, PT, R7, RZ, PT ;  /* 0x000000ff0700720c */ /* 0x000fd60003f26270 */
[----:B------:R-:W-:Y:S02]  /*0aa0*/  @P0 IMAD.MOV.U32 R5, RZ, RZ, RZ ;  /* 0x000000ffff050224 */ /* 0x000fe400078e00ff */
[----:B------:R-:W-:Y:S01]  /*0ab0*/  @!P0 FFMA R0, R0, 1.84467440737095516160e+19, RZ ;  /* 0x5f80000000008823 */ /* 0x000fe200000000ff */
[----:B------:R-:W-:Y:S02]  /*0ac0*/  @!P0 IMAD.MOV.U32 R5, RZ, RZ, -0x40 ;  /* 0xffffffc0ff058424 */ /* 0x000fe400078e00ff */
[----:B------:R-:W-:-:S03]  /*0ad0*/  @!P1 FFMA R3, R3, 1.84467440737095516160e+19, RZ ;  /* 0x5f80000003039823 */ /* 0x000fc600000000ff */
[----:B------:R-:W-:-:S07]  /*0ae0*/  @!P1 IADD3 R5, PT, PT, R5, 0x40, RZ ;  /* 0x0000004005059810 */ /* 0x000fce0007ffe0ff */
.L_x_16:
[----:B------:R-:W-:Y:S01]  /*0af0*/  LEA R6, R10, 0xc0800000, 0x17 ;  /* 0xc08000000a067811 */ /* 0x000fe200078eb8ff */
[----:B------:R-:W-:Y:S04]  /*0b00*/  BSSY.RECONVERGENT B2, `(.L_x_21) ;  /* 0x0000036000027945 */ /* 0x000fe80003800200 */
[----:B------:R-:W-:Y:S02]  /*0b10*/  IMAD.IADD R6, R3, 0x1, -R6 ;  /* 0x0000000103067824 */ /* 0x000fe400078e0a06 */
[----:B------:R-:W-:Y:S02]  /*0b20*/  VIADD R3, R8, 0xffffff81 ;  /* 0xffffff8108037836 */ /* 0x000fe40000000000 */
[----:B------:R0:W1:Y:S01]  /*0b30*/  MUFU.RCP R7, R6 ;  /* 0x0000000600077308 */ /* 0x0000620000001000 */
[----:B------:R-:W-:Y:S01]  /*0b40*/  FADD.FTZ R9, -R6, -RZ ;  /* 0x800000ff06097221 */ /* 0x000fe20000010100 */
[C---:B------:R-:W-:Y:S01]  /*0b50*/  IMAD R0, R3.reuse, -0x800000, R0 ;  /* 0xff80000003007824 */ /* 0x040fe200078e0200 */
[----:B0-----:R-:W-:-:S05]  /*0b60*/  IADD3 R6, PT, PT, R3, 0x7f, -R10 ;  /* 0x0000007f03067810 */ /* 0x001fca0007ffe80a */
[----:B------:R-:W-:Y:S02]  /*0b70*/  IMAD.IADD R6, R6, 0x1, R5 ;  /* 0x0000000106067824 */ /* 0x000fe400078e0205 */
[----:B-1----:R-:W-:-:S04]  /*0b80*/  FFMA R8, R7, R9, 1 ;  /* 0x3f80000007087423 */ /* 0x002fc80000000009 */
[----:B------:R-:W-:-:S04]  /*0b90*/  FFMA R12, R7, R8, R7 ;  /* 0x00000008070c7223 */ /* 0x000fc80000000007 */
[----:B------:R-:W-:-:S04]  /*0ba0*/  FFMA R7, R0, R12, RZ ;  /* 0x0000000c00077223 */ /* 0x000fc800000000ff */
[----:B------:R-:W-:-:S04]  /*0bb0*/  FFMA R8, R9, R7, R0 ;  /* 0x0000000709087223 */ /* 0x000fc80000000000 */
[----:B------:R-:W-:-:S04]  /*0bc0*/  FFMA R7, R12, R8, R7 ;  /* 0x000000080c077223 */ /* 0x000fc80000000007 */
[----:B------:R-:W-:-:S04]  /*0bd0*/  FFMA R8, R9, R7, R0 ;  /* 0x0000000709087223 */ /* 0x000fc80000000000 */
[----:B------:R-:W-:-:S05]  /*0be0*/  FFMA R0, R12, R8, R7 ;  /* 0x000000080c007223 */ /* 0x000fca0000000007 */
[----:B------:R-:W-:-:S04]  /*0bf0*/  SHF.R.U32.HI R3, RZ, 0x17, R0 ;  /* 0x00000017ff037819 */ /* 0x000fc80000011600 */
[----:B------:R-:W-:-:S04]  /*0c00*/  LOP3.LUT R3, R3, 0xff, RZ, 0xc0, !PT ;  /* 0x000000ff03037812 */ /* 0x000fc800078ec0ff */
[----:B------:R-:W-:-:S05]  /*0c10*/  IADD3 R9, PT, PT, R3, R6, RZ ;  /* 0x0000000603097210 */ /* 0x000fca0007ffe0ff */
[----:B------:R-:W-:-:S05]  /*0c20*/  VIADD R3, R9, 0xffffffff ;  /* 0xffffffff09037836 */ /* 0x000fca0000000000 */
[----:B------:R-:W-:-:S13]  /*0c30*/  ISETP.GE.U32.AND P0, PT, R3, 0xfe, PT ;  /* 0x000000fe0300780c */ /* 0x000fda0003f06070 */
[----:B------:R-:W-:Y:S05]  /*0c40*/  @!P0 BRA `(.L_x_22) ;  /* 0x0000000000808947 */ /* 0x000fea0003800000 */
[----:B------:R-:W-:-:S13]  /*0c50*/  ISETP.GT.AND P0, PT, R9, 0xfe, PT ;  /* 0x000000fe0900780c */ /* 0x000fda0003f04270 */
[----:B------:R-:W-:Y:S05]  /*0c60*/  @P0 BRA `(.L_x_23) ;  /* 0x00000000006c0947 */ /* 0x000fea0003800000 */
[----:B------:R-:W-:-:S13]  /*0c70*/  ISETP.GE.AND P0, PT, R9, 0x1, PT ;  /* 0x000000010900780c */ /* 0x000fda0003f06270 */
[----:B------:R-:W-:Y:S05]  /*0c80*/  @P0 BRA `(.L_x_24) ;  /* 0x0000000000740947 */ /* 0x000fea0003800000 */
[----:B------:R-:W-:Y:S02]  /*0c90*/  ISETP.GE.AND P0, PT, R9, -0x18, PT ;  /* 0xffffffe80900780c */ /* 0x000fe40003f06270 */
[----:B------:R-:W-:-:S11]  /*0ca0*/  LOP3.LUT R0, R0, 0x80000000, RZ, 0xc0, !PT ;  /* 0x8000000000007812 */ /* 0x000fd600078ec0ff */
[----:B------:R-:W-:Y:S05]  /*0cb0*/  @!P0 BRA `(.L_x_24) ;  /* 0x0000000000688947 */ /* 0x000fea0003800000 */
[CCC-:B------:R-:W-:Y:S01]  /*0cc0*/  FFMA.RZ R3, R12.reuse, R8.reuse, R7.reuse ;  /* 0x000000080c037223 */ /* 0x1c0fe2000000c007 */
[CCC-:B------:R-:W-:Y:S01]  /*0cd0*/  FFMA.RM R6, R12.reuse, R8.reuse, R7.reuse ;  /* 0x000000080c067223 */ /* 0x1c0fe20000004007 */
[C---:B------:R-:W-:Y:S02]  /*0ce0*/  ISETP.NE.AND P2, PT, R9.reuse, RZ, PT ;  /* 0x000000ff0900720c */ /* 0x040fe40003f45270 */
[----:B------:R-:W-:Y:S02]  /*0cf0*/  ISETP.NE.AND P1, PT, R9, RZ, PT ;  /* 0x000000ff0900720c */ /* 0x000fe40003f25270 */
[----:B------:R-:W-:Y:S01]  /*0d00*/  LOP3.LUT R5, R3, 0x7fffff, RZ, 0xc0, !PT ;  /* 0x007fffff03057812 */ /* 0x000fe200078ec0ff */
[----:B------:R-:W-:Y:S01]  /*0d10*/  FFMA.RP R3, R12, R8, R7 ;  /* 0x000000080c037223 */ /* 0x000fe20000008007 */
[----:B------:R-:W-:Y:S02]  /*0d20*/  VIADD R8, R9, 0x20 ;  /* 0x0000002009087836 */ /* 0x000fe40000000000 */
[----:B------:R-:W-:Y:S01]  /*0d30*/  LOP3.LUT R5, R5, 0x800000, RZ, 0xfc, !PT ;  /* 0x0080000005057812 */ /* 0x000fe200078efcff */
[----:B------:R-:W-:Y:S01]  /*0d40*/  IMAD.MOV R7, RZ, RZ, -R9 ;  /* 0x000000ffff077224 */ /* 0x000fe200078e0a09 */
[----:B------:R-:W-:-:S02]  /*0d50*/  FSETP.NEU.FTZ.AND P0, PT, R3, R6, PT ;  /* 0x000000060300720b */ /* 0x000fc40003f1d000 */
[----:B------:R-:W-:Y:S02]  /*0d60*/  SHF.L.U32 R8, R5, R8, RZ ;  /* 0x0000000805087219 */ /* 0x000fe400000006ff */
[----:B------:R-:W-:Y:S02]  /*0d70*/  SEL R6, R7, RZ, P2 ;  /* 0x000000ff07067207 */ /* 0x000fe40001000000 */
[----:B------:R-:W-:Y:S02]  /*0d80*/  ISETP.NE.AND P1, PT, R8, RZ, P1 ;  /* 0x000000ff0800720c */ /* 0x000fe40000f25270 */
[----:B------:R-:W-:Y:S02]  /*0d90*/  SHF.R.U32.HI R6, RZ, R6, R5 ;  /* 0x00000006ff067219 */ /* 0x000fe40000011605 */
[----:B------:R-:W-:Y:S02]  /*0da0*/  PLOP3.LUT P0, PT, P0, P1, PT, 0xf8, 0x8f ;  /* 0x00000000008f781c */ /* 0x000fe40000703f70 */
[----:B------:R-:W-:-:S02]  /*0db0*/  SHF.R.U32.HI R8, RZ, 0x1, R6 ;  /* 0x00000001ff087819 */ /* 0x000fc40000011606 */
[----:B------:R-:W-:-:S04]  /*0dc0*/  SEL R3, RZ, 0x1, !P0 ;  /* 0x00000001ff037807 */ /* 0x000fc80004000000 */
[----:B------:R-:W-:-:S04]  /*0dd0*/  LOP3.LUT R3, R3, 0x1, R8, 0xf8, !PT ;  /* 0x0000000103037812 */ /* 0x000fc800078ef808 */
[----:B------:R-:W-:-:S04]  /*0de0*/  LOP3.LUT R3, R3, R6, RZ, 0xc0, !PT ;  /* 0x0000000603037212 */ /* 0x000fc800078ec0ff */
[----:B------:R-:W-:-:S04]  /*0df0*/  IADD3 R3, PT, PT, R8, R3, RZ ;  /* 0x0000000308037210 */ /* 0x000fc80007ffe0ff */
[----:B------:R-:W-:Y:S01]  /*0e00*/  LOP3.LUT R0, R3, R0, RZ, 0xfc, !PT ;  /* 0x0000000003007212 */ /* 0x000fe200078efcff */
[----:B------:R-:W-:Y:S06]  /*0e10*/  BRA `(.L_x_24) ;  /* 0x0000000000107947 */ /* 0x000fec0003800000 */
.L_x_23:
[----:B------:R-:W-:-:S04]  /*0e20*/  LOP3.LUT R0, R0, 0x80000000, RZ, 0xc0, !PT ;  /* 0x8000000000007812 */ /* 0x000fc800078ec0ff */
[----:B------:R-:W-:Y:S01]  /*0e30*/  LOP3.LUT R0, R0, 0x7f800000, RZ, 0xfc, !PT ;  /* 0x7f80000000007812 */ /* 0x000fe200078efcff */
[----:B------:R-:W-:Y:S06]  /*0e40*/  BRA `(.L_x_24) ;  /* 0x0000000000047947 */ /* 0x000fec0003800000 */
.L_x_22:
[----:B------:R-:W-:-:S07]  /*0e50*/  IMAD R0, R6, 0x800000, R0 ;  /* 0x0080000006007824 */ /* 0x000fce00078e0200 */
.L_x_24:
[----:B------:R-:W-:Y:S05]  /*0e60*/  BSYNC.RECONVERGENT B2 ;  /* 0x0000000000027941 */ /* 0x000fea0003800200 */
.L_x_21:
[----:B------:R-:W-:Y:S05]  /*0e70*/  BRA `(.L_x_25) ;  /* 0x0000000000207947 */ /* 0x000fea0003800000 */
.L_x_20:
[----:B------:R-:W-:-:S04]  /*0e80*/  LOP3.LUT R0, R3, 0x80000000, R0, 0x48, !PT ;  /* 0x8000000003007812 */ /* 0x000fc800078e4800 */
[----:B------:R-:W-:Y:S01]  /*0e90*/  LOP3.LUT R0, R0, 0x7f800000, RZ, 0xfc, !PT ;  /* 0x7f80000000007812 */ /* 0x000fe200078efcff */
[----:B------:R-:W-:Y:S06]  /*0ea0*/  BRA `(.L_x_25) ;  /* 0x0000000000147947 */ /* 0x000fec0003800000 */
.L_x_19:
[----:B------:R-:W-:Y:S01]  /*0eb0*/  LOP3.LUT R0, R3, 0x80000000, R0, 0x48, !PT ;  /* 0x8000000003007812 */ /* 0x000fe200078e4800 */
[----:B------:R-:W-:Y:S06]  /*0ec0*/  BRA `(.L_x_25) ;  /* 0x00000000000c7947 */ /* 0x000fec0003800000 */
.L_x_18:
[----:B------:R-:W0:Y:S01]  /*0ed0*/  MUFU.RSQ R0, -QNAN ;  /* 0xffc0000000007908 */ /* 0x000e220000001400 */
[----:B------:R-:W-:Y:S05]  /*0ee0*/  BRA `(.L_x_25) ;  /* 0x0000000000047947 */ /* 0x000fea0003800000 */
.L_x_17:
[----:B------:R-:W-:-:S07]  /*0ef0*/  FADD.FTZ R0, R0, R3 ;  /* 0x0000000300007221 */ /* 0x000fce0000010000 */
.L_x_25:
[----:B------:R-:W-:Y:S05]  /*0f00*/  BSYNC.RECONVERGENT B1 ;  /* 0x0000000000017941 */ /* 0x000fea0003800200 */
.L_x_15:
[----:B------:R-:W-:-:S04]  /*0f10*/  IMAD.MOV.U32 R3, RZ, RZ, 0x0 ;  /* 0x00000000ff037424 */ /* 0x000fc800078e00ff */
[----:B0-----:R-:W-:Y:S05]  /*0f20*/  RET.REL.NODEC R2 `(finalize_pocket_probability) ;  /* 0xfffffff002347950 */ /* 0x001fea0003c3ffff */
.L_x_26:
        /* <DEDUP_REMOVED lines=13> */
.L_x_200:


//--------------------- .text.accumulate_pocket_probability --------------------------
	.section	.text.accumulate_pocket_probability,"ax",@progbits
	.align	128
        .global         accumulate_pocket_probability
        .type           accumulate_pocket_probability,@function
        .size           accumulate_pocket_probability,(.L_x_201 - accumulate_pocket_probability)
        .other          accumulate_pocket_probability,@"STO_CUDA_ENTRY STV_DEFAULT"
accumulate_pocket_probability:
.text.accumulate_pocket_probability:
[----:B------:R-:W-:Y:S01]  /*0000*/  LDC R1, c[0x0][0x37c] ;  /* 0x0000df00ff017b82 */ /* 0x000fe20000000800 */
[----:B------:R-:W0:Y:S07]  /*0010*/  S2R R0, SR_TID.Y ;  /* 0x0000000000007919 */ /* 0x000e2e0000002200 */
[----:B------:R-:W1:Y:S01]  /*0020*/  LDC R6, c[0x0][0x360] ;  /* 0x0000d800ff067b82 */ /* 0x000e620000000800 */
[----:B------:R-:W2:Y:S01]  /*0030*/  LDCU UR8, c[0x0][0x39c] ;  /* 0x00007380ff0877ac */ /* 0x000ea20008000800 */
[----:B------:R-:W1:Y:S01]  /*0040*/  S2R R3, SR_TID.X ;  /* 0x0000000000037919 */ /* 0x000e620000002100 */
[----:B------:R-:W3:Y:S05]  /*0050*/  S2R R5, SR_TID.Z ;  /* 0x0000000000057919 */ /* 0x000eea0000002300 */
[----:B------:R-:W0:Y:S08]  /*0060*/  S2UR UR5, SR_CTAID.Y ;  /* 0x00000000000579c3 */ /* 0x000e300000002600 */
[----:B------:R-:W0:Y:S08]  /*0070*/  LDC R7, c[0x0][0x364] ;  /* 0x0000d900ff077b82 */ /* 0x000e300000000800 */
[----:B------:R-:W1:Y:S08]  /*0080*/  S2UR UR4, SR_CTAID.X ;  /* 0x00000000000479c3 */ /* 0x000e700000002500 */
[----:B------:R-:W3:Y:S08]  /*0090*/  S2UR UR6, SR_CTAID.Z ;  /* 0x00000000000679c3 */ /* 0x000ef00000002700 */
[----:B------:R-:W3:Y:S01]  /*00a0*/  LDC R2, c[0x0][0x368] ;  /* 0x0000da00ff027b82 */ /* 0x000ee20000000800 */
[----:B0-----:R-:W-:-:S02]  /*00b0*/  IMAD R7, R7, UR5, R0 ;  /* 0x0000000507077c24 */ /* 0x001fc4000f8e0200 */
[----:B-1----:R-:W-:Y:S02]  /*00c0*/  IMAD R6, R6, UR4, R3 ;  /* 0x0000000406067c24 */ /* 0x002fe4000f8e0203 */
[----:B---3--:R-:W-:-:S05]  /*00d0*/  IMAD R0, R2, UR6, R5 ;  /* 0x0000000602007c24 */ /* 0x008fca000f8e0205 */
[----:B------:R-:W-:-:S04]  /*00e0*/  VIMNMX3 R2, R6, R7, R0, !PT ;  /* 0x000000070602720f */ /* 0x000fc80007800100 */
[----:B--2---:R-:W-:-:S13]  /*00f0*/  ISETP.GE.AND P0, PT, R2, UR8, PT ;  /* 0x0000000802007c0c */ /* 0x004fda000bf06270 */
[----:B------:R-:W-:Y:S05]  /*0100*/  @P0 EXIT ;  /* 0x000000000000094d */ /* 0x000fea0003800000 */
[----:B------:R-:W0:Y:S01]  /*0110*/  LDC.64 R2, c[0x0][0x380] ;  /* 0x0000e000ff027b82 */ /* 0x000e220000000a00 */
[----:B------:R-:W1:Y:S01]  /*0120*/  LDCU.64 UR6, c[0x0][0x358] ;  /* 0x00006b00ff0677ac */ /* 0x000e620008000a00 */
[----:B------:R-:W-:Y:S01]  /*0130*/  IMAD R7, R0, UR8, R7 ;  /* 0x0000000800077c24 */ /* 0x000fe2000f8e0207 */
[----:B------:R-:W2:Y:S03]  /*0140*/  LDCU UR4, c[0x0][0x398] ;  /* 0x00007300ff0477ac */ /* 0x000ea60008000800 */
[----:B------:R-:W-:Y:S02]  /*0150*/  IMAD R6, R7, UR8, R6 ;  /* 0x0000000807067c24 */ /* 0x000fe4000f8e0206 */
[----:B------:R-:W3:Y:S02]  /*0160*/  LDC.64 R4, c[0x0][0x388] ;  /* 0x0000e200ff047b82 */ /* 0x000ee40000000a00 */
[----:B0-----:R-:W-:-:S05]  /*0170*/  IMAD.WIDE R2, R6, 0x4, R2 ;  /* 0x0000000406027825 */ /* 0x001fca00078e0202 */
[----:B-1----:R0:W4:Y:S01]  /*0180*/  LDG.E.CONSTANT R7, desc[UR6][R2.64] ;  /* 0x0000000602077981 */ /* 0x002122000c1e9900 */
[----:B---3--:R-:W-:-:S05]  /*0190*/  IMAD.WIDE R4, R6, 0x4, R4 ;  /* 0x0000000406047825 */ /* 0x008fca00078e0204 */
[----:B------:R-:W4:Y:S01]  /*01a0*/  LDG.E R8, desc[UR6][R4.64] ;  /* 0x0000000604087981 */ /* 0x000f22000c1e1900 */
[----:B--2---:R-:W-:-:S06]  /*01b0*/  UIADD3 UR4, UPT, UPT, UR4, 0x1, URZ ;  /* 0x0000000104047890 */ /* 0x004fcc000fffe0ff */
[----:B0-----:R-:W-:-:S04]  /*01c0*/  I2FP.F32.S32 R3, UR4 ;  /* 0x0000000400037c45 */ /* 0x001fc80008201400 */
[----:B------:R-:W0:Y:S01]  /*01d0*/  MUFU.RCP R10, R3 ;  /* 0x00000003000a7308 */ /* 0x000e220000001000 */
[----:B------:R-:W-:Y:S01]  /*01e0*/  BSSY.RECONVERGENT B0, `(.L_x_27) ;  /* 0x000000c000007945 */ /* 0x000fe20003800200 */
[----:B0-----:R-:W-:-:S04]  /*01f0*/  FFMA R9, -R3, R10, 1 ;  /* 0x3f80000003097423 */ /* 0x001fc8000000010a */
[----:B------:R-:W-:Y:S01]  /*0200*/  FFMA R9, R10, R9, R10 ;  /* 0x000000090a097223 */ /* 0x000fe2000000000a */
[----:B----4-:R-:W-:-:S04]  /*0210*/  FADD R0, R7, -R8 ;  /* 0x8000000807007221 */ /* 0x010fc80000000000 */
[----:B------:R-:W0:Y:S01]  /*0220*/  FCHK P0, R0, R3 ;  /* 0x0000000300007302 */ /* 0x000e220000000000 */
[----:B------:R-:W-:-:S04]  /*0230*/  FFMA R10, R0, R9, RZ ;  /* 0x00000009000a7223 */ /* 0x000fc800000000ff */
[----:B------:R-:W-:-:S04]  /*0240*/  FFMA R2, -R3, R10, R0 ;  /* 0x0000000a03027223 */ /* 0x000fc80000000100 */
[----:B------:R-:W-:Y:S01]  /*0250*/  FFMA R9, R9, R2, R10 ;  /* 0x0000000209097223 */ /* 0x000fe2000000000a */
[----:B0-----:R-:W-:Y:S06]  /*0260*/  @!P0 BRA `(.L_x_28) ;  /* 0x00000000000c8947 */ /* 0x001fec0003800000 */
[----:B------:R-:W-:-:S07]  /*0270*/  MOV R10, 0x290 ;  /* 0x00000290000a7802 */ /* 0x000fce0000000f00 */
[----:B------:R-:W-:Y:S05]  /*0280*/  CALL.REL.NOINC `($__internal_2_$__cuda_sm3x_div_rn_noftz_f32_slowpath) ;  /* 0x00000000002c7944 */ /* 0x000fea0003c00000 */
[----:B------:R-:W-:-:S07]  /*0290*/  IMAD.MOV.U32 R9, RZ, RZ, R2 ;  /* 0x000000ffff097224 */ /* 0x000fce00078e0002 */
.L_x_28:
[----:B------:R-:W-:Y:S05]  /*02a0*/  BSYNC.RECONVERGENT B0 ;  /* 0x0000000000007941 */ /* 0x000fea0003800200 */
.L_x_27:
[----:B------:R-:W0:Y:S01]  /*02b0*/  LDC.64 R2, c[0x0][0x390] ;  /* 0x0000e400ff027b82 */ /* 0x000e220000000a00 */
[----:B------:R-:W-:-:S05]  /*02c0*/  FADD R9, R8, R9 ;  /* 0x0000000908097221 */ /* 0x000fca0000000000 */
[----:B------:R-:W-:Y:S01]  /*02d0*/  STG.E desc[UR6][R4.64], R9 ;  /* 0x0000000904007986 */ /* 0x000fe2000c101906 */
[----:B0-----:R-:W-:-:S05]  /*02e0*/  IMAD.WIDE R2, R6, 0x4, R2 ;  /* 0x0000000406027825 */ /* 0x001fca00078e0202 */
[----:B------:R-:W2:Y:S01]  /*02f0*/  LDG.E R11, desc[UR6][R2.64] ;  /* 0x00000006020b7981 */ /* 0x000ea2000c1e1900 */
[----:B------:R-:W-:-:S04]  /*0300*/  FADD R7, R7, -R9 ;  /* 0x8000000907077221 */ /* 0x000fc80000000000 */
[----:B--2---:R-:W-:-:S05]  /*0310*/  FFMA R7, R0, R7, R11 ;  /* 0x0000000700077223 */ /* 0x004fca000000000b */
[----:B------:R-:W-:Y:S01]  /*0320*/  STG.E desc[UR6][R2.64], R7 ;  /* 0x0000000702007986 */ /* 0x000fe2000c101906 */
[----:B------:R-:W-:Y:S05]  /*0330*/  EXIT ;  /* 0x000000000000794d */ /* 0x000fea0003800000 */
        .weak           $__internal_2_$__cuda_sm3x_div_rn_noftz_f32_slowpath
        .type           $__internal_2_$__cuda_sm3x_div_rn_noftz_f32_slowpath,@function
        .size           $__internal_2_$__cuda_sm3x_div_rn_noftz_f32_slowpath,(.L_x_201 - $__internal_2_$__cuda_sm3x_div_rn_noftz_f32_slowpath)
$__internal_2_$__cuda_sm3x_div_rn_noftz_f32_slowpath:
[--C-:B------:R-:W-:Y:S01]  /*0340*/  SHF.R.U32.HI R11, RZ, 0x17, R3.reuse ;  /* 0x00000017ff0b7819 */ /* 0x100fe20000011603 */
[----:B------:R-:W-:Y:S01]  /*0350*/  BSSY.RECONVERGENT B1, `(.L_x_29) ;  /* 0x0000064000017945 */ /* 0x000fe20003800200 */
[--C-:B------:R-:W-:Y:S01]  /*0360*/  SHF.R.U32.HI R2, RZ, 0x17, R0.reuse ;  /* 0x00000017ff027819 */ /* 0x100fe20000011600 */
[----:B------:R-:W-:Y:S01]  /*0370*/  IMAD.MOV.U32 R12, RZ, RZ, R0 ;  /* 0x000000ffff0c7224 */ /* 0x000fe200078e0000 */
[----:B------:R-:W-:Y:S01]  /*0380*/  LOP3.LUT R11, R11, 0xff, RZ, 0xc0, !PT ;  /* 0x000000ff0b0b7812 */ /* 0x000fe200078ec0ff */
[----:B------:R-:W-:Y:S01]  /*0390*/  IMAD.MOV.U32 R13, RZ, RZ, R3 ;  /* 0x000000ffff0d7224 */ /* 0x000fe200078e0003 */
[----:B------:R-:W-:-:S03]  /*03a0*/  LOP3.LUT R2, R2, 0xff, RZ, 0xc0, !PT ;  /* 0x000000ff02027812 */ /* 0x000fc600078ec0ff */
[----:B------:R-:W-:Y:S02]  /*03b0*/  VIADD R15, R11, 0xffffffff ;  /* 0xffffffff0b0f7836 */ /* 0x000fe40000000000 */
[----:B------:R-:W-:-:S03]  /*03c0*/  VIADD R14, R2, 0xffffffff ;  /* 0xffffffff020e7836 */ /* 0x000fc60000000000 */
        /* <DEDUP_REMOVED lines=25> */
[----:B------:R-:W-:Y:S02]  /*0560*/  @!P1 FFMA R13, R3, 1.84467440737095516160e+19, RZ ;  /* 0x5f800000030d9823 */ /* 0x000fe400000000ff */
[----:B------:R-:W-:-:S07]  /*0570*/  @!P1 VIADD R9, R9, 0x40 ;  /* 0x0000004009099836 */ /* 0x000fce0000000000 */
.L_x_30:
[----:B------:R-:W-:Y:S01]  /*0580*/  LEA R14, R11, 0xc0800000, 0x17 ;  /* 0xc08000000b0e7811 */ /* 0x000fe200078eb8ff */
[----:B------:R-:W-:Y:S01]  /*0590*/  VIADD R3, R2, 0xffffff81 ;  /* 0xffffff8102037836 */ /* 0x000fe20000000000 */
[----:B------:R-:W-:Y:S03]  /*05a0*/  BSSY.RECONVERGENT B2, `(.L_x_35) ;  /* 0x0000035000027945 */ /* 0x000fe60003800200 */
[----:B------:R-:W-:Y:S02]  /*05b0*/  IMAD.IADD R14, R13, 0x1, -R14 ;  /* 0x000000010d0e7824 */ /* 0x000fe400078e0a0e */
[----:B------:R-:W-:Y:S02]  /*05c0*/  IMAD R2, R3, -0x800000, R12 ;  /* 0xff80000003027824 */ /* 0x000fe400078e020c */
[----:B------:R-:W0:Y:S01]  /*05d0*/  MUFU.RCP R13, R14 ;  /* 0x0000000e000d7308 */ /* 0x000e220000001000 */
[----:B------:R-:W-:-:S04]  /*05e0*/  FADD.FTZ R15, -R14, -RZ ;  /* 0x800000ff0e0f7221 */ /* 0x000fc80000010100 */
[----:B0-----:R-:W-:-:S04]  /*05f0*/  FFMA R16, R13, R15, 1 ;  /* 0x3f8000000d107423 */ /* 0x001fc8000000000f */
[----:B------:R-:W-:-:S04]  /*0600*/  FFMA R17, R13, R16, R13 ;  /* 0x000000100d117223 */ /* 0x000fc8000000000d */
[----:B------:R-:W-:-:S04]  /*0610*/  FFMA R12, R2, R17, RZ ;  /* 0x00000011020c7223 */ /* 0x000fc800000000ff */
[----:B------:R-:W-:-:S04]  /*0620*/  FFMA R13, R15, R12, R2 ;  /* 0x0000000c0f0d7223 */ /* 0x000fc80000000002 */
[----:B------:R-:W-:Y:S01]  /*0630*/  FFMA R16, R17, R13, R12 ;  /* 0x0000000d11107223 */ /* 0x000fe2000000000c */
[----:B------:R-:W-:-:S03]  /*0640*/  IADD3 R12, PT, PT, R3, 0x7f, -R11 ;  /* 0x0000007f030c7810 */ /* 0x000fc60007ffe80b */
[----:B------:R-:W-:Y:S02]  /*0650*/  FFMA R15, R15, R16, R2 ;  /* 0x000000100f0f7223 */ /* 0x000fe40000000002 */
[----:B------:R-:W-:Y:S02]  /*0660*/  IMAD.IADD R12, R12, 0x1, R9 ;  /* 0x000000010c0c7824 */ /* 0x000fe400078e0209 */
[----:B------:R-:W-:-:S05]  /*0670*/  FFMA R2, R17, R15, R16 ;  /* 0x0000000f11027223 */ /* 0x000fca0000000010 */
[----:B------:R-:W-:-:S04]  /*0680*/  SHF.R.U32.HI R3, RZ, 0x17, R2 ;  /* 0x00000017ff037819 */ /* 0x000fc80000011602 */
[----:B------:R-:W-:-:S05]  /*0690*/  LOP3.LUT R3, R3, 0xff, RZ, 0xc0, !PT ;  /* 0x000000ff03037812 */ /* 0x000fca00078ec0ff */
[----:B------:R-:W-:-:S04]  /*06a0*/  IMAD.IADD R11, R3, 0x1, R12 ;  /* 0x00000001030b7824 */ /* 0x000fc800078e020c */
        /* <DEDUP_REMOVED lines=10> */
[-CC-:B------:R-:W-:Y:S01]  /*0750*/  FFMA.RZ R3, R17, R15.reuse, R16.reuse ;  /* 0x0000000f11037223 */ /* 0x180fe2000000c010 */
[----:B------:R-:W-:Y:S02]  /*0760*/  VIADD R14, R11, 0x20 ;  /* 0x000000200b0e7836 */ /* 0x000fe40000000000 */
[-CC-:B------:R-:W-:Y:S01]  /*0770*/  FFMA.RM R12, R17, R15.reuse, R16.reuse ;  /* 0x0000000f110c7223 */ /* 0x180fe20000004010 */
[----:B------:R-:W-:Y:S02]  /*0780*/  ISETP.NE.AND P2, PT, R11, RZ, PT ;  /* 0x000000ff0b00720c */ /* 0x000fe40003f45270 */
[----:B------:R-:W-:Y:S01]  /*0790*/  LOP3.LUT R9, R3, 0x7fffff, RZ, 0xc0, !PT ;  /* 0x007fffff03097812 */ /* 0x000fe200078ec0ff */
[----:B------:R-:W-:Y:S01]  /*07a0*/  FFMA.RP R3, R17, R15, R16 ;  /* 0x0000000f11037223 */ /* 0x000fe20000008010 */
[----:B------:R-:W-:Y:S01]  /*07b0*/  ISETP.NE.AND P1, PT, R11, RZ, PT ;  /* 0x000000ff0b00720c */ /* 0x000fe20003f25270 */
[----:B------:R-:W-:Y:S01]  /*07c0*/  IMAD.MOV R11, RZ, RZ, -R11 ;  /* 0x000000ffff0b7224 */ /* 0x000fe200078e0a0b */
[----:B------:R-:W-:-:S02]  /*07d0*/  LOP3.LUT R9, R9, 0x800000, RZ, 0xfc, !PT ;  /* 0x0080000009097812 */ /* 0x000fc400078efcff */
[----:B------:R-:W-:Y:S02]  /*07e0*/  FSETP.NEU.FTZ.AND P0, PT, R3, R12, PT ;  /* 0x0000000c0300720b */ /* 0x000fe40003f1d000 */
[----:B------:R-:W-:Y:S02]  /*07f0*/  SHF.L.U32 R14, R9, R14, RZ ;  /* 0x0000000e090e7219 */ /* 0x000fe400000006ff */
[----:B------:R-:W-:Y:S02]  /*0800*/  SEL R12, R11, RZ, P2 ;  /* 0x000000ff0b0c7207 */ /* 0x000fe40001000000 */
[----:B------:R-:W-:Y:S02]  /*0810*/  ISETP.NE.AND P1, PT, R14, RZ, P1 ;  /* 0x000000ff0e00720c */ /* 0x000fe40000f25270 */
[----:B------:R-:W-:Y:S02]  /*0820*/  SHF.R.U32.HI R12, RZ, R12, R9 ;  /* 0x0000000cff0c7219 */ /* 0x000fe40000011609 */
[----:B------:R-:W-:-:S02]  /*0830*/  PLOP3.LUT P0, PT, P0, P1, PT, 0xf8, 0x8f ;  /* 0x00000000008f781c */ /* 0x000fc40000703f70 */
[----:B------:R-:W-:Y:S02]  /*0840*/  SHF.R.U32.HI R14, RZ, 0x1, R12 ;  /* 0x00000001ff0e7819 */ /* 0x000fe4000001160c */
[----:B------:R-:W-:-:S04]  /*0850*/  SEL R3, RZ, 0x1, !P0 ;  /* 0x00000001ff037807 */ /* 0x000fc80004000000 */
[----:B------:R-:W-:-:S04]  /*0860*/  LOP3.LUT R3, R3, 0x1, R14, 0xf8, !PT ;  /* 0x0000000103037812 */ /* 0x000fc800078ef80e */
[----:B------:R-:W-:-:S05]  /*0870*/  LOP3.LUT R3, R3, R12, RZ, 0xc0, !PT ;  /* 0x0000000c03037212 */ /* 0x000fca00078ec0ff */
[----:B------:R-:W-:-:S05]  /*0880*/  IMAD.IADD R3, R14, 0x1, R3 ;  /* 0x000000010e037824 */ /* 0x000fca00078e0203 */
[----:B------:R-:W-:Y:S01]  /*0890*/  LOP3.LUT R2, R3, R2, RZ, 0xfc, !PT ;  /* 0x0000000203027212 */ /* 0x000fe200078efcff */
[----:B------:R-:W-:Y:S06]  /*08a0*/  BRA `(.L_x_38) ;  /* 0x0000000000107947 */ /* 0x000fec0003800000 */
.L_x_37:
[----:B------:R-:W-:-:S04]  /*08b0*/  LOP3.LUT R2, R2, 0x80000000, RZ, 0xc0, !PT ;  /* 0x8000000002027812 */ /* 0x000fc800078ec0ff */
[----:B------:R-:W-:Y:S01]  /*08c0*/  LOP3.LUT R2, R2, 0x7f800000, RZ, 0xfc, !PT ;  /* 0x7f80000002027812 */ /* 0x000fe200078efcff */
[----:B------:R-:W-:Y:S06]  /*08d0*/  BRA `(.L_x_38) ;  /* 0x0000000000047947 */ /* 0x000fec0003800000 */
.L_x_36:
[----:B------:R-:W-:-:S07]  /*08e0*/  IMAD R2, R12, 0x800000, R2 ;  /* 0x008000000c027824 */ /* 0x000fce00078e0202 */
.L_x_38:
[----:B------:R-:W-:Y:S05]  /*08f0*/  BSYNC.RECONVERGENT B2 ;  /* 0x0000000000027941 */ /* 0x000fea0003800200 */
.L_x_35:
[----:B------:R-:W-:Y:S05]  /*0900*/  BRA `(.L_x_39) ;  /* 0x0000000000207947 */ /* 0x000fea0003800000 */
.L_x_34:
[----:B------:R-:W-:-:S04]  /*0910*/  LOP3.LUT R2, R13, 0x80000000, R12, 0x48, !PT ;  /* 0x800000000d027812 */ /* 0x000fc800078e480c */
[----:B------:R-:W-:Y:S01]  /*0920*/  LOP3.LUT R2, R2, 0x7f800000, RZ, 0xfc, !PT ;  /* 0x7f80000002027812 */ /* 0x000fe200078efcff */
[----:B------:R-:W-:Y:S06]  /*0930*/  BRA `(.L_x_39) ;  /* 0x0000000000147947 */ /* 0x000fec0003800000 */
.L_x_33:
[----:B------:R-:W-:Y:S01]  /*0940*/  LOP3.LUT R2, R13, 0x80000000, R12, 0x48, !PT ;  /* 0x800000000d027812 */ /* 0x000fe200078e480c */
[----:B------:R-:W-:Y:S06]  /*0950*/  BRA `(.L_x_39) ;  /* 0x00000000000c7947 */ /* 0x000fec0003800000 */
.L_x_32:
[----:B------:R-:W0:Y:S01]  /*0960*/  MUFU.RSQ R2, -QNAN ;  /* 0xffc0000000027908 */ /* 0x000e220000001400 */
[----:B------:R-:W-:Y:S05]  /*0970*/  BRA `(.L_x_39) ;  /* 0x0000000000047947 */ /* 0x000fea0003800000 */
.L_x_31:
[----:B------:R-:W-:-:S07]  /*0980*/  FADD.FTZ R2, R0, R3 ;  /* 0x0000000300027221 */ /* 0x000fce0000010000 */
.L_x_39:
[----:B------:R-:W-:Y:S05]  /*0990*/  BSYNC.RECONVERGENT B1 ;  /* 0x0000000000017941 */ /* 0x000fea0003800200 */
.L_x_29:
[----:B------:R-:W-:-:S04]  /*09a0*/  IMAD.MOV.U32 R11, RZ, RZ, 0x0 ;  /* 0x00000000ff0b7424 */ /* 0x000fc800078e00ff */
[----:B0-----:R-:W-:Y:S05]  /*09b0*/  RET.REL.NODEC R10 `(accumulate_pocket_probability) ;  /* 0xfffffff40a907950 */ /* 0x001fea0003c3ffff */
.L_x_40:
        /* <DEDUP_REMOVED lines=12> */
.L_x_201:


//--------------------- .text.infer_water_density --------------------------
	.section	.text.infer_water_density,"ax",@progbits
	.align	128
        .global         infer_water_density
        .type           infer_water_density,@function
        .size           infer_water_density,(.L_x_203 - infer_water_density)
        .other          infer_water_density,@"STO_CUDA_ENTRY STV_DEFAULT"
infer_water_density:
.text.infer_water_density:
[----:B------:R-:W-:Y:S01]  /*0000*/  LDC R1, c[0x0][0x37c] ;  /* 0x0000df00ff017b82 */ /* 0x000fe20000000800 */
[----:B------:R-:W0:Y:S07]  /*0010*/  S2R R0, SR_TID.X ;  /* 0x0000000000007919 */ /* 0x000e2e0000002100 */
[----:B------:R-:W0:Y:S01]  /*0020*/  LDC R7, c[0x0][0x360] ;  /* 0x0000d800ff077b82 */ /* 0x000e220000000800 */
[----:B------:R-:W1:Y:S01]  /*0030*/  LDCU UR4, c[0x0][0x398] ;  /* 0x00007300ff0477ac */ /* 0x000e620008000800 */
[----:B------:R-:W2:Y:S01]  /*0040*/  S2R R3, SR_TID.Y ;  /* 0x0000000000037919 */ /* 0x000ea20000002200 */
[----:B------:R-:W3:Y:S05]  /*0050*/  S2R R5, SR_TID.Z ;  /* 0x0000000000057919 */ /* 0x000eea0000002300 */
[----:B------:R-:W2:Y:S08]  /*0060*/  LDC R6, c[0x0][0x364] ;  /* 0x0000d900ff067b82 */ /* 0x000eb00000000800 */
[----:B------:R-:W0:Y:S08]  /*0070*/  S2UR UR5, SR_CTAID.X ;  /* 0x00000000000579c3 */ /* 0x000e300000002500 */
[----:B------:R-:W2:Y:S08]  /*0080*/  S2UR UR6, SR_CTAID.Y ;  /* 0x00000000000679c3 */ /* 0x000eb00000002600 */
[----:B------:R-:W3:Y:S08]  /*0090*/  S2UR UR7, SR_CTAID.Z ;  /* 0x00000000000779c3 */ /* 0x000ef00000002700 */
[----:B------:R-:W3:Y:S01]  /*00a0*/  LDC R8, c[0x0][0x368] ;  /* 0x0000da00ff087b82 */ /* 0x000ee20000000800 */
[----:B0-----:R-:W-:-:S02]  /*00b0*/  IMAD R7, R7, UR5, R0 ;  /* 0x0000000507077c24 */ /* 0x001fc4000f8e0200 */
[----:B--2---:R-:W-:Y:S02]  /*00c0*/  IMAD R6, R6, UR6, R3 ;  /* 0x0000000606067c24 */ /* 0x004fe4000f8e0203 */
[----:B---3--:R-:W-:-:S05]  /*00d0*/  IMAD R8, R8, UR7, R5 ;  /* 0x0000000708087c24 */ /* 0x008fca000f8e0205 */
[----:B------:R-:W-:-:S04]  /*00e0*/  VIMNMX3 R0, R7, R6, R8, !PT ;  /* 0x000000060700720f */ /* 0x000fc80007800108 */
[----:B-1----:R-:W-:-:S13]  /*00f0*/  ISETP.GE.AND P0, PT, R0, UR4, PT ;  /* 0x0000000400007c0c */ /* 0x002fda000bf06270 */
[----:B------:R-:W-:Y:S05]  /*0100*/  @P0 EXIT ;  /* 0x000000000000094d */ /* 0x000fea0003800000 */
[----:B------:R-:W0:Y:S01]  /*0110*/  LDC.64 R12, c[0x0][0x380] ;  /* 0x0000e000ff0c7b82 */ /* 0x000e220000000a00 */
[----:B------:R-:W-:Y:S01]  /*0120*/  IMAD R9, R8, UR4, RZ ;  /* 0x0000000408097c24 */ /* 0x000fe2000f8e02ff */
[----:B------:R-:W1:Y:S04]  /*0130*/  LDCU.64 UR6, c[0x0][0x358] ;  /* 0x00006b00ff0677ac */ /* 0x000e680008000a00 */
[----:B------:R-:W-:Y:S02]  /*0140*/  IADD3 R0, PT, PT, R6, R9, RZ ;  /* 0x0000000906007210 */ /* 0x000fe40007ffe0ff */
[----:B------:R-:W2:Y:S03]  /*0150*/  LDC.64 R14, c[0x0][0x388] ;  /* 0x0000e200ff0e7b82 */ /* 0x000ea60000000a00 */
[----:B------:R-:W-:-:S04]  /*0160*/  IMAD R0, R0, UR4, RZ ;  /* 0x0000000400007c24 */ /* 0x000fc8000f8e02ff */
[----:B------:R-:W-:-:S04]  /*0170*/  IMAD.IADD R2, R7, 0x1, R0 ;  /* 0x0000000107027824 */ /* 0x000fc800078e0200 */
[----:B0-----:R-:W-:-:S05]  /*0180*/  IMAD.WIDE R4, R2, 0x4, R12 ;  /* 0x0000000402047825 */ /* 0x001fca00078e020c */
[----:B-1----:R-:W3:Y:S01]  /*0190*/  LDG.E.CONSTANT R3, desc[UR6][R4.64] ;  /* 0x0000000604037981 */ /* 0x002ee2000c1e9900 */
[----:B------:R-:W-:Y:S01]  /*01a0*/  UIADD3 UR4, UPT, UPT, UR4, -0x1, URZ ;  /* 0xffffffff04047890 */ /* 0x000fe2000fffe0ff */
[----:B------:R-:W-:Y:S01]  /*01b0*/  BSSY.RECONVERGENT B0, `(.L_x_41) ;  /* 0x0000021000007945 */ /* 0x000fe20003800200 */
[----:B--2---:R-:W-:-:S04]  /*01c0*/  IMAD.WIDE R14, R2, 0x4, R14 ;  /* 0x00000004020e7825 */ /* 0x004fc800078e020e */
[----:B------:R-:W-:Y:S01]  /*01d0*/  HFMA2 R10, -RZ, RZ, 0, 0 ;  /* 0x00000000ff0a7431 */ /* 0x000fe200000001ff */
[----:B------:R-:W-:-:S04]  /*01e0*/  ISETP.GE.U32.AND P0, PT, R7, UR4, PT ;  /* 0x0000000407007c0c */ /* 0x000fc8000bf06070 */
[----:B------:R-:W-:Y:S01]  /*01f0*/  ISETP.LT.OR P0, PT, R7, 0x1, P0 ;  /* 0x000000010700780c */ /* 0x000fe20000701670 */
[----:B---3--:R-:W-:-:S05]  /*0200*/  FADD R3, -R3, 1 ;  /* 0x3f80000003037421 */ /* 0x008fca0000000100 */
[----:B------:R0:W-:Y:S07]  /*0210*/  STG.E desc[UR6][R14.64], R3 ;  /* 0x000000030e007986 */ /* 0x0001ee000c101906 */
[----:B------:R-:W-:Y:S05]  /*0220*/  @P0 BRA `(.L_x_42) ;  /* 0x0000000000640947 */ /* 0x000fea0003800000 */
[----:B------:R-:W1:Y:S01]  /*0230*/  LDCU.64 UR8, c[0x0][0x380] ;  /* 0x00007000ff0877ac */ /* 0x000e620008000a00 */
[----:B------:R-:W-:Y:S01]  /*0240*/  IADD3 R0, P0, PT, R7, R0, RZ ;  /* 0x0000000007007210 */ /* 0x000fe20007f1e0ff */
[----:B0-----:R-:W-:-:S03]  /*0250*/  VIADD R3, R2, 0xffffffff ;  /* 0xffffffff02037836 */ /* 0x001fc60000000000 */
[----:B------:R-:W-:Y:S01]  /*0260*/  IADD3.X R11, PT, PT, RZ, RZ, RZ, P0, !PT ;  /* 0x000000ffff0b7210 */ /* 0x000fe200007fe4ff */
[----:B------:R-:W-:Y:S02]  /*0270*/  IMAD.WIDE.U32 R12, R3, 0x4, R12 ;  /* 0x00000004030c7825 */ /* 0x000fe400078e000c */
[----:B------:R-:W0:Y:S04]  /*0280*/  LDC R3, c[0x0][0x39c] ;  /* 0x0000e700ff037b82 */ /* 0x000e280000000800 */
[----:B------:R-:W2:Y:S01]  /*0290*/  LDG.E.CONSTANT R13, desc[UR6][R12.64] ;  /* 0x000000060c0d7981 */ /* 0x000ea2000c1e9900 */
[----:B-1----:R-:W-:-:S04]  /*02a0*/  LEA R10, P0, R0, UR8, 0x2 ;  /* 0x00000008000a7c11 */ /* 0x002fc8000f8010ff */
[----:B------:R-:W-:-:S05]  /*02b0*/  LEA.HI.X R11, R0, UR9, R11, 0x2, P0 ;  /* 0x00000009000b7c11 */ /* 0x000fca00080f140b */
[----:B------:R-:W2:Y:S01]  /*02c0*/  LDG.E.CONSTANT R0, desc[UR6][R10.64+0x4] ;  /* 0x000004060a007981 */ /* 0x000ea2000c1e9900 */
[----:B0-----:R-:W-:-:S04]  /*02d0*/  FADD R3, R3, R3 ;  /* 0x0000000303037221 */ /* 0x001fc80000000000 */
[----:B------:R-:W0:Y:S01]  /*02e0*/  MUFU.RCP R14, R3 ;  /* 0x00000003000e7308 */ /* 0x000e220000001000 */
[----:B------:R-:W-:Y:S01]  /*02f0*/  BSSY.RECONVERGENT B1, `(.L_x_42) ;  /* 0x000000c000017945 */ /* 0x000fe20003800200 */
[----:B0-----:R-:W-:-:S04]  /*0300*/  FFMA R15, -R3, R14, 1 ;  /* 0x3f800000030f7423 */ /* 0x001fc8000000010e */
[----:B------:R-:W-:Y:S01]  /*0310*/  FFMA R15, R14, R15, R14 ;  /* 0x0000000f0e0f7223 */ /* 0x000fe2000000000e */
[----:B--2---:R-:W-:-:S04]  /*0320*/  FADD R0, R0, -R13 ;  /* 0x8000000d00007221 */ /* 0x004fc80000000000 */
[----:B------:R-:W0:Y:S01]  /*0330*/  FCHK P0, R0, R3 ;  /* 0x0000000300007302 */ /* 0x000e220000000000 */
[----:B------:R-:W-:-:S04]  /*0340*/  FFMA R14, R0, R15, RZ ;  /* 0x0000000f000e7223 */ /* 0x000fc800000000ff */
[----:B------:R-:W-:-:S04]  /*0350*/  FFMA R16, -R3, R14, R0 ;  /* 0x0000000e03107223 */ /* 0x000fc80000000100 */
[----:B------:R-:W-:Y:S01]  /*0360*/  FFMA R10, R15, R16, R14 ;  /* 0x000000100f0a7223 */ /* 0x000fe2000000000e */
[----:B0-----:R-:W-:Y:S06]  /*0370*/  @!P0 BRA `(.L_x_43) ;  /* 0x00000000000c8947 */ /* 0x001fec0003800000 */
[----:B------:R-:W-:-:S07]  /*0380*/  MOV R12, 0x3a0 ;  /* 0x000003a0000c7802 */ /* 0x000fce0000000f00 */
[----:B------:R-:W-:Y:S05]  /*0390*/  CALL.REL.NOINC `($__internal_4_$__cuda_sm3x_div_rn_noftz_f32_slowpath) ;  /* 0x0000000400bc7944 */ /* 0x000fea0003c00000 */
[----:B------:R-:W-:-:S07]  /*03a0*/  IMAD.MOV.U32 R10, RZ, RZ, R0 ;  /* 0x000000ffff0a7224 */ /* 0x000fce00078e0000 */
.L_x_43:
[----:B------:R-:W-:Y:S05]  /*03b0*/  BSYNC.RECONVERGENT B1 ;  /* 0x0000000000017941 */ /* 0x000fea0003800200 */
.L_x_42:
[----:B------:R-:W-:Y:S05]  /*03c0*/  BSYNC.RECONVERGENT B0 ;  /* 0x0000000000007941 */ /* 0x000fea0003800200 */
.L_x_41:
[C---:B------:R-:W-:Y:S01]  /*03d0*/  ISETP.GE.U32.AND P0, PT, R6.reuse, UR4, PT ;  /* 0x0000000406007c0c */ /* 0x040fe2000bf06070 */
[----:B------:R-:W-:Y:S01]  /*03e0*/  BSSY.RECONVERGENT B0, `(.L_x_44) ;  /* 0x000001e000007945 */ /* 0x000fe20003800200 */
[----:B------:R-:W-:Y:S02]  /*03f0*/  MOV R11, RZ ;  /* 0x000000ff000b7202 */ /* 0x000fe40000000f00 */
[----:B------:R-:W-:-:S13]  /*0400*/  ISETP.EQ.OR P0, PT, R6, RZ, P0 ;  /* 0x000000ff0600720c */ /* 0x000fda0000702670 */
[----:B------:R-:W-:Y:S05]  /*0410*/  @P0 BRA `(.L_x_45) ;  /* 0x0000000000680947 */ /* 0x000fea0003800000 */
[----:B------:R-:W1:Y:S08]  /*0420*/  LDC.64 R12, c[0x0][0x398] ;  /* 0x0000e600ff0c7b82 */ /* 0x000e700000000a00 */
[----:B0-----:R-:W0:Y:S01]  /*0430*/  LDC.64 R14, c[0x0][0x380] ;  /* 0x0000e000ff0e7b82 */ /* 0x001e220000000a00 */
[----:B-1----:R-:W-:Y:S02]  /*0440*/  IMAD R0, R6, R12, -R12 ;  /* 0x0000000c06007224 */ /* 0x002fe400078e0a0c */
[----:B------:R-:W-:-:S04]  /*0450*/  IMAD.WIDE R4, R12, 0x4, R4 ;  /* 0x000000040c047825 */ /* 0x000fc800078e0204 */
[----:B------:R-:W-:Y:S02]  /*0460*/  IMAD.IADD R0, R7, 0x1, R0 ;  /* 0x0000000107007824 */ /* 0x000fe400078e0200 */
[----:B------:R-:W2:Y:S02]  /*0470*/  LDG.E.CONSTANT R4, desc[UR6][R4.64] ;  /* 0x0000000604047981 */ /* 0x000ea4000c1e9900 */
[----:B------:R-:W-:-:S04]  /*0480*/  IMAD R3, R9, R12, R0 ;  /* 0x0000000c09037224 */ /* 0x000fc800078e0200 */
[----:B0-----:R-:W-:-:S06]  /*0490*/  IMAD.WIDE R14, R3, 0x4, R14 ;  /* 0x00000004030e7825 */ /* 0x001fcc00078e020e */
[----:B------:R-:W2:Y:S01]  /*04a0*/  LDG.E.CONSTANT R15, desc[UR6][R14.64] ;  /* 0x000000060e0f7981 */ /* 0x000ea2000c1e9900 */
[----:B------:R-:W-:-:S04]  /*04b0*/  FADD R16, R13, R13 ;  /* 0x0000000d0d107221 */ /* 0x000fc80000000000 */
        /* <DEDUP_REMOVED lines=10> */
[----:B------:R-:W-:Y:S01]  /*0560*/  MOV R0, R3 ;  /* 0x0000000300007202 */ /* 0x000fe20000000f00 */
[----:B------:R-:W-:Y:S01]  /*0570*/  IMAD.MOV.U32 R3, RZ, RZ, R16 ;  /* 0x000000ffff037224 */ /* 0x000fe200078e0010 */
[----:B------:R-:W-:-:S07]  /*0580*/  MOV R12, 0x5a0 ;  /* 0x000005a0000c7802 */ /* 0x000fce0000000f00 */
[----:B------:R-:W-:Y:S05]  /*0590*/  CALL.REL.NOINC `($__internal_4_$__cuda_sm3x_div_rn_noftz_f32_slowpath) ;  /* 0x00000004003c7944 */ /* 0x000fea0003c00000 */
[----:B------:R-:W-:-:S07]  /*05a0*/  MOV R11, R0 ;  /* 0x00000000000b7202 */ /* 0x000fce0000000f00 */
.L_x_46:
[----:B------:R-:W-:Y:S05]  /*05b0*/  BSYNC.RECONVERGENT B1 ;  /* 0x0000000000017941 */ /* 0x000fea0003800200 */
.L_x_45:
[----:B------:R-:W-:Y:S05]  /*05c0*/  BSYNC.RECONVERGENT B0 ;  /* 0x0000000000007941 */ /* 0x000fea0003800200 */
.L_x_44:
[C---:B------:R-:W-:Y:S01]  /*05d0*/  ISETP.GE.U32.AND P0, PT, R8.reuse, UR4, PT ;  /* 0x0000000408007c0c */ /* 0x040fe2000bf06070 */
[----:B------:R-:W-:Y:S01]  /*05e0*/  BSSY.RECONVERGENT B0, `(.L_x_47) ;  /* 0x000001f000007945 */ /* 0x000fe20003800200 */
[----:B------:R-:W-:Y:S02]  /*05f0*/  IMAD.MOV.U32 R0, RZ, RZ, RZ ;  /* 0x000000ffff007224 */ /* 0x000fe400078e00ff */
[----:B------:R-:W-:-:S13]  /*0600*/  ISETP.EQ.OR P0, PT, R8, RZ, P0 ;  /* 0x000000ff0800720c */ /* 0x000fda0000702670 */
[----:B------:R-:W-:Y:S05]  /*0610*/  @P0 BRA `(.L_x_48) ;  /* 0x00000000006c0947 */ /* 0x000fea0003800000 */
[----:B------:R-:W1:Y:S08]  /*0620*/  LDC.64 R4, c[0x0][0x398] ;  /* 0x0000e600ff047b82 */ /* 0x000e700000000a00 */
[----:B------:R-:W2:Y:S01]  /*0630*/  LDC.64 R12, c[0x0][0x380] ;  /* 0x0000e000ff0c7b82 */ /* 0x000ea20000000a00 */
[-C--:B-1----:R-:W-:Y:S01]  /*0640*/  IADD3 R9, PT, PT, R9, -R4.reuse, RZ ;  /* 0x8000000409097210 */ /* 0x082fe20007ffe0ff */
[----:B------:R-:W-:-:S04]  /*0650*/  IMAD R7, R6, R4, R7 ;  /* 0x0000000406077224 */ /* 0x000fc800078e0207 */
[----:B------:R-:W-:Y:S02]  /*0660*/  IMAD R0, R4, 0x2, R9 ;  /* 0x0000000204007824 */ /* 0x000fe400078e0209 */
[-CC-:B------:R-:W-:Y:S02]  /*0670*/  IMAD R9, R9, R4.reuse, R7.reuse ;  /* 0x0000000409097224 */ /* 0x180fe400078e0207 */
[----:B------:R-:W-:Y:S02]  /*0680*/  IMAD R7, R0, R4, R7 ;  /* 0x0000000400077224 */ /* 0x000fe400078e0207 */
[----:B--2---:R-:W-:-:S04]  /*0690*/  IMAD.WIDE R8, R9, 0x4, R12 ;  /* 0x0000000409087825 */ /* 0x004fc800078e020c */
[----:B------:R-:W-:Y:S02]  /*06a0*/  IMAD.WIDE R6, R7, 0x4, R12 ;  /* 0x0000000407067825 */ /* 0x000fe400078e020c */
[----:B------:R-:W0:Y:S04]  /*06b0*/  LDG.E.CONSTANT R9, desc[UR6][R8.64] ;  /* 0x0000000608097981 */ /* 0x000e28000c1e9900 */
[----:B------:R-:W0:Y:S01]  /*06c0*/  LDG.E.CONSTANT R6, desc[UR6][R6.64] ;  /* 0x0000000606067981 */ /* 0x000e22000c1e9900 */
[----:B------:R-:W-:Y:S01]  /*06d0*/  FADD R12, R5, R5 ;  /* 0x00000005050c7221 */ /* 0x000fe20000000000 */
[----:B------:R-:W-:Y:S03]  /*06e0*/  BSSY.RECONVERGENT B1, `(.L_x_48) ;  /* 0x000000e000017945 */ /* 0x000fe60003800200 */
[----:B------:R-:W1:Y:S02]  /*06f0*/  MUFU.RCP R5, R12 ;  /* 0x0000000c00057308 */ /* 0x000e640000001000 */
[----:B-1----:R-:W-:-:S04]  /*0700*/  FFMA R0, -R12, R5, 1 ;  /* 0x3f8000000c007423 */ /* 0x002fc80000000105 */
[----:B------:R-:W-:Y:S01]  /*0710*/  FFMA R0, R5, R0, R5 ;  /* 0x0000000005007223 */ /* 0x000fe20000000005 */
[----:B0-----:R-:W-:-:S04]  /*0720*/  FADD R3, R6, -R9 ;  /* 0x8000000906037221 */ /* 0x001fc80000000000 */
        /* <DEDUP_REMOVED lines=9> */
.L_x_49:
[----:B------:R-:W-:Y:S05]  /*07c0*/  BSYNC.RECONVERGENT B1 ;  /* 0x0000000000017941 */ /* 0x000fea0003800200 */
.L_x_48:
[----:B------:R-:W-:Y:S05]  /*07d0*/  BSYNC.RECONVERGENT B0 ;  /* 0x0000000000007941 */ /* 0x000fea0003800200 */
.L_x_47:
[----:B------:R-:W-:Y:S01]  /*07e0*/  FMUL R11, R11, R11 ;  /* 0x0000000b0b0b7220 */ /* 0x000fe20000400000 */
[----:B------:R-:W-:Y:S03]  /*07f0*/  BSSY.RECONVERGENT B0, `(.L_x_50) ;  /* 0x000000f000007945 */ /* 0x000fe60003800200 */
[----:B------:R-:W-:-:S04]  /*0800*/  FFMA R11, R10, R10, R11 ;  /* 0x0000000a0a0b7223 */ /* 0x000fc8000000000b */
[----:B------:R-:W-:-:S04]  /*0810*/  FFMA R0, R0, R0, R11 ;  /* 0x0000000000007223 */ /* 0x000fc8000000000b */
[----:B0-----:R0:W1:Y:S01]  /*0820*/  MUFU.RSQ R3, R0 ;  /* 0x0000000000037308 */ /* 0x0010620000001400 */
[----:B------:R-:W-:-:S04]  /*0830*/  IADD3 R4, PT, PT, R0, -0xd000000, RZ ;  /* 0xf300000000047810 */ /* 0x000fc80007ffe0ff */
[----:B------:R-:W-:-:S13]  /*0840*/  ISETP.GT.U32.AND P0, PT, R4, 0x727fffff, PT ;  /* 0x727fffff0400780c */ /* 0x000fda0003f04070 */
[----:B01----:R-:W-:Y:S05]  /*0850*/  @!P0 BRA `(.L_x_51) ;  /* 0x0000000000108947 */ /* 0x003fea0003800000 */
[----:B------:R-:W-:-:S07]  /*0860*/  MOV R8, 0x880 ;  /* 0x0000088000087802 */ /* 0x000fce0000000f00 */
[----:B------:R-:W-:Y:S05]  /*0870*/  CALL.REL.NOINC `($__internal_3_$__cuda_sm20_sqrt_rn_f32_slowpath) ;  /* 0x00000000002c7944 */ /* 0x000fea0003c00000 */
[----:B------:R-:W-:Y:S01]  /*0880*/  IMAD.MOV.U32 R7, RZ, RZ, R3 ;  /* 0x000000ffff077224 */ /* 0x000fe200078e0003 */
[----:B------:R-:W-:Y:S06]  /*0890*/  BRA `(.L_x_52) ;  /* 0x0000000000107947 */ /* 0x000fec0003800000 */
.L_x_51:
[----:B------:R-:W-:Y:S01]  /*08a0*/  FMUL.FTZ R7, R0, R3 ;  /* 0x0000000300077220 */ /* 0x000fe20000410000 */
[----:B------:R-:W-:-:S03]  /*08b0*/  FMUL.FTZ R3, R3, 0.5 ;  /* 0x3f00000003037820 */ /* 0x000fc60000410000 */
[----:B------:R-:W-:-:S04]  /*08c0*/  FFMA R0, -R7, R7, R0 ;  /* 0x0000000707007223 */ /* 0x000fc80000000100 */
[----:B------:R-:W-:-:S07]  /*08d0*/  FFMA R7, R0, R3, R7 ;  /* 0x0000000300077223 */ /* 0x000fce0000000007 */
.L_x_52:
[----:B------:R-:W-:Y:S05]  /*08e0*/  BSYNC.RECONVERGENT B0 ;  /* 0x0000000000007941 */ /* 0x000fea0003800200 */
.L_x_50:
[----:B------:R-:W0:Y:S02]  /*08f0*/  LDC.64 R4, c[0x0][0x390] ;  /* 0x0000e400ff047b82 */ /* 0x000e240000000a00 */
[----:B0-----:R-:W-:-:S05]  /*0900*/  IMAD.WIDE R2, R2, 0x4, R4 ;  /* 0x0000000402027825 */ /* 0x001fca00078e0204 */
[----:B------:R-:W-:Y:S01]  /*0910*/  STG.E desc[UR6][R2.64], R7 ;  /* 0x0000000702007986 */ /* 0x000fe2000c101906 */
[----:B------:R-:W-:Y:S05]  /*0920*/  EXIT ;  /* 0x000000000000794d */ /* 0x000fea0003800000 */
        .weak           $__internal_3_$__cuda_sm20_sqrt_rn_f32_slowpath
        .type           $__internal_3_$__cuda_sm20_sqrt_rn_f32_slowpath,@function
        .size           $__internal_3_$__cuda_sm20_sqrt_rn_f32_slowpath,($__internal_4_$__cuda_sm3x_div_rn_noftz_f32_slowpath - $__internal_3_$__cuda_sm20_sqrt_rn_f32_slowpath)
$__internal_3_$__cuda_sm20_sqrt_rn_f32_slowpath:
[----:B------:R-:W-:-:S13]  /*0930*/  LOP3.LUT P0, RZ, R0, 0x7fffffff, RZ, 0xc0, !PT ;  /* 0x7fffffff00ff7812 */ /* 0x000fda000780c0ff */
[----:B------:R-:W-:Y:S01]  /*0940*/  @!P0 MOV R3, R0 ;  /* 0x0000000000038202 */ /* 0x000fe20000000f00 */
[----:B------:R-:W-:Y:S06]  /*0950*/  @!P0 BRA `(.L_x_53) ;  /* 0x0000000000408947 */ /* 0x000fec0003800000 */
[----:B------:R-:W-:-:S13]  /*0960*/  FSETP.GEU.FTZ.AND P0, PT, R0, RZ, PT ;  /* 0x000000ff0000720b */ /* 0x000fda0003f1e000 */
[----:B------:R-:W-:Y:S01]  /*0970*/  @!P0 IMAD.MOV.U32 R3, RZ, RZ, 0x7fffffff ;  /* 0x7fffffffff038424 */ /* 0x000fe200078e00ff */
[----:B------:R-:W-:Y:S06]  /*0980*/  @!P0 BRA `(.L_x_53) ;  /* 0x0000000000348947 */ /* 0x000fec0003800000 */
[----:B------:R-:W-:-:S13]  /*0990*/  FSETP.GTU.FTZ.AND P0, PT, |R0|, +INF , PT ;  /* 0x7f8000000000780b */ /* 0x000fda0003f1c200 */
[----:B------:R-:W-:Y:S01]  /*09a0*/  @P0 FADD.FTZ R3, R0, 1 ;  /* 0x3f80000000030421 */ /* 0x000fe20000010000 */
[----:B------:R-:W-:Y:S06]  /*09b0*/  @P0 BRA `(.L_x_53) ;  /* 0x0000000000280947 */ /* 0x000fec0003800000 */
[----:B------:R-:W-:-:S13]  /*09c0*/  FSETP.NEU.FTZ.AND P0, PT, |R0|, +INF , PT ;  /* 0x7f8000000000780b */ /* 0x000fda0003f1d200 */
[----:B------:R-:W-:-:S04]  /*09d0*/  @P0 FFMA R4, R0, 1.84467440737095516160e+19, RZ ;  /* 0x5f80000000040823 */ /* 0x000fc800000000ff */
[----:B------:R-:W0:Y:S02]  /*09e0*/  @P0 MUFU.RSQ R3, R4 ;  /* 0x0000000400030308 */ /* 0x000e240000001400 */
[----:B0-----:R-:W-:Y:S01]  /*09f0*/  @P0 FMUL.FTZ R5, R4, R3 ;  /* 0x0000000304050220 */ /* 0x001fe20000410000 */
[----:B------:R-:W-:Y:S01]  /*0a00*/  @P0 FMUL.FTZ R7, R3, 0.5 ;  /* 0x3f00000003070820 */ /* 0x000fe20000410000 */
[----:B------:R-:W-:Y:S02]  /*0a10*/  @!P0 MOV R3, R0 ;  /* 0x0000000000038202 */ /* 0x000fe40000000f00 */
[----:B------:R-:W-:-:S04]  /*0a20*/  @P0 FADD.FTZ R6, -R5, -RZ ;  /* 0x800000ff05060221 */ /* 0x000fc80000010100 */
[----:B------:R-:W-:-:S04]  /*0a30*/  @P0 FFMA R6, R5, R6, R4 ;  /* 0x0000000605060223 */ /* 0x000fc80000000004 */
[----:B------:R-:W-:-:S04]  /*0a40*/  @P0 FFMA R6, R6, R7, R5 ;  /* 0x0000000706060223 */ /* 0x000fc80000000005 */
[----:B------:R-:W-:-:S07]  /*0a50*/  @P0 FMUL.FTZ R3, R6, 2.3283064365386962891e-10 ;  /* 0x2f80000006030820 */ /* 0x000fce0000410000 */
.L_x_53:
[----:B------:R-:W-:Y:S02]  /*0a60*/  HFMA2 R5, -RZ, RZ, 0, 0 ;  /* 0x00000000ff057431 */ /* 0x000fe400000001ff */
[----:B------:R-:W-:-:S04]  /*0a70*/  IMAD.MOV.U32 R4, RZ, RZ, R8 ;  /* 0x000000ffff047224 */ /* 0x000fc800078e0008 */
[----:B------:R-:W-:Y:S05]  /*0a80*/  RET.REL.NODEC R4 `(infer_water_density) ;  /* 0xfffffff4045c7950 */ /* 0x000fea0003c3ffff */
        .weak           $__internal_4_$__cuda_sm3x_div_rn_noftz_f32_slowpath
        .type           $__internal_4_$__cuda_sm3x_div_rn_noftz_f32_slowpath,@function
        .size           $__internal_4_$__cuda_sm3x_div_rn_noftz_f32_slowpath,(.L_x_203 - $__internal_4_$__cuda_sm3x_div_rn_noftz_f32_slowpath)
$__internal_4_$__cuda_sm3x_div_rn_noftz_f32_slowpath:
[----:B------:R-:W-:Y:S01]  /*0a90*/  SHF.R.U32.HI R14, RZ, 0x17, R3 ;  /* 0x00000017ff0e7819 */ /* 0x000fe20000011603 */
[----:B------:R-:W-:Y:S01]  /*0aa0*/  BSSY.RECONVERGENT B2, `(.L_x_54) ;  /* 0x0000062000027945 */ /* 0x000fe20003800200 */
[----:B------:R-:W-:Y:S02]  /*0ab0*/  SHF.R.U32.HI R13, RZ, 0x17, R0 ;  /* 0x00000017ff0d7819 */ /* 0x000fe40000011600 */
[----:B------:R-:W-:Y:S02]  /*0ac0*/  LOP3.LUT R14, R14, 0xff, RZ, 0xc0, !PT ;  /* 0x000000ff0e0e7812 */ /* 0x000fe400078ec0ff */
[----:B------:R-:W-:-:S03]  /*0ad0*/  LOP3.LUT R15, R13, 0xff, RZ, 0xc0, !PT ;  /* 0x000000ff0d0f7812 */ /* 0x000fc600078ec0ff */
[----:B------:R-:W-:Y:S01]  /*0ae0*/  VIADD R17, R14, 0xffffffff ;  /* 0xffffffff0e117836 */ /* 0x000fe20000000000 */
[----:B------:R-:W-:-:S04]  /*0af0*/  IADD3 R16, PT, PT, R15, -0x1, RZ ;  /* 0xffffffff0f107810 */ /* 0x000fc80007ffe0ff */
        /* <DEDUP_REMOVED lines=22> */
[----:B------:R-:W-:Y:S01]  /*0c60*/  @P0 MOV R13, RZ ;  /* 0x000000ff000d0202 */ /* 0x000fe20000000f00 */
[----:B------:R-:W-:Y:S02]  /*0c70*/  @!P0 IMAD.MOV.U32 R13, RZ, RZ, -0x40 ;  /* 0xffffffc0ff0d8424 */ /* 0x000fe400078e00ff */
[----:B------:R-:W-:Y:S01]  /*0c80*/  @!P0 FFMA R0, R0, 1.84467440737095516160e+19, RZ ;  /* 0x5f80000000008823 */ /* 0x000fe200000000ff */
[----:B------:R-:W-:Y:S02]  /*0c90*/  @!P1 FFMA R3, R3, 1.84467440737095516160e+19, RZ ;  /* 0x5f80000003039823 */ /* 0x000fe400000000ff */
[----:B------:R-:W-:-:S07]  /*0ca0*/  @!P1 IADD3 R13, PT, PT, R13, 0x40, RZ ;  /* 0x000000400d0d9810 */ /* 0x000fce0007ffe0ff */
.L_x_55:
[----:B------:R-:W-:Y:S01]  /*0cb0*/  LEA R16, R14, 0xc0800000, 0x17 ;  /* 0xc08000000e107811 */ /* 0x000fe200078eb8ff */
[----:B------:R-:W-:Y:S01]  /*0cc0*/  BSSY.RECONVERGENT B3, `(.L_x_60) ;  /* 0x0000036000037945 */ /* 0x000fe20003800200 */
[----:B------:R-:W-:-:S03]  /*0cd0*/  IADD3 R15, PT, PT, R15, -0x7f, RZ ;  /* 0xffffff810f0f7810 */ /* 0x000fc60007ffe0ff */
[----:B------:R-:W-:Y:S02]  /*0ce0*/  IMAD.IADD R16, R3, 0x1, -R16 ;  /* 0x0000000103107824 */ /* 0x000fe400078e0a10 */
[C---:B------:R-:W-:Y:S02]  /*0cf0*/  IMAD R0, R15.reuse, -0x800000, R0 ;  /* 0xff8000000f007824 */ /* 0x040fe400078e0200 */
[----:B------:R0:W1:Y:S01]  /*0d00*/  MUFU.RCP R3, R16 ;  /* 0x0000001000037308 */ /* 0x0000620000001000 */
[----:B------:R-:W-:Y:S01]  /*0d10*/  FADD.FTZ R17, -R16, -RZ ;  /* 0x800000ff10117221 */ /* 0x000fe20000010100 */
        /* <DEDUP_REMOVED lines=23> */
[----:B------:R-:W-:Y:S01]  /*0e90*/  IADD3 R16, PT, PT, R19, 0x20, RZ ;  /* 0x0000002013107810 */ /* 0x000fe20007ffe0ff */
[-CC-:B------:R-:W-:Y:S01]  /*0ea0*/  FFMA.RM R14, R3, R17.reuse, R18.reuse ;  /* 0x00000011030e7223 */ /* 0x180fe20000004012 */
[----:B------:R-:W-:Y:S02]  /*0eb0*/  ISETP.NE.AND P2, PT, R19, RZ, PT ;  /* 0x000000ff1300720c */ /* 0x000fe40003f45270 */
[----:B------:R-:W-:Y:S01]  /*0ec0*/  LOP3.LUT R15, R13, 0x7fffff, RZ, 0xc0, !PT ;  /* 0x007fffff0d0f7812 */ /* 0x000fe200078ec0ff */
[----:B------:R-:W-:Y:S01]  /*0ed0*/  FFMA.RP R13, R3, R17, R18 ;  /* 0x00000011030d7223 */ /* 0x000fe20000008012 */
[----:B------:R-:W-:Y:S02]  /*0ee0*/  ISETP.NE.AND P1, PT, R19, RZ, PT ;  /* 0x000000ff1300720c */ /* 0x000fe40003f25270 */
[----:B------:R-:W-:Y:S02]  /*0ef0*/  LOP3.LUT R15, R15, 0x800000, RZ, 0xfc, !PT ;  /* 0x008000000f0f7812 */ /* 0x000fe400078efcff */
[----:B------:R-:W-:-:S02]  /*0f00*/  IADD3 R3, PT, PT, -R19, RZ, RZ ;  /* 0x000000ff13037210 */ /* 0x000fc40007ffe1ff */
[----:B------:R-:W-:Y:S02]  /*0f10*/  SHF.L.U32 R16, R15, R16, RZ ;  /* 0x000000100f107219 */ /* 0x000fe400000006ff */
[----:B------:R-:W-:Y:S02]  /*0f20*/  FSETP.NEU.FTZ.AND P0, PT, R13, R14, PT ;  /* 0x0000000e0d00720b */ /* 0x000fe40003f1d000 */
        /* <DEDUP_REMOVED lines=11> */
.L_x_62:
[----:B------:R-:W-:-:S04]  /*0fe0*/  LOP3.LUT R0, R0, 0x80000000, RZ, 0xc0, !PT ;  /* 0x8000000000007812 */ /* 0x000fc800078ec0ff */
[----:B------:R-:W-:Y:S01]  /*0ff0*/  LOP3.LUT R0, R0, 0x7f800000, RZ, 0xfc, !PT ;  /* 0x7f80000000007812 */ /* 0x000fe200078efcff */
[----:B------:R-:W-:Y:S06]  /*1000*/  BRA `(.L_x_63) ;  /* 0x0000000000047947 */ /* 0x000fec0003800000 */
.L_x_61:
[----:B------:R-:W-:-:S07]  /*1010*/  LEA R0, R13, R0, 0x17 ;  /* 0x000000000d007211 */ /* 0x000fce00078eb8ff */
.L_x_63:
[----:B------:R-:W-:Y:S05]  /*1020*/  BSYNC.RECONVERGENT B3 ;  /* 0x0000000000037941 */ /* 0x000fea0003800200 */
.L_x_60:
[----:B------:R-:W-:Y:S05]  /*1030*/  BRA `(.L_x_64) ;  /* 0x0000000000207947 */ /* 0x000fea0003800000 */
.L_x_59:
[----:B------:R-:W-:-:S04]  /*1040*/  LOP3.LUT R0, R3, 0x80000000, R0, 0x48, !PT ;  /* 0x8000000003007812 */ /* 0x000fc800078e4800 */
[----:B------:R-:W-:Y:S01]  /*1050*/  LOP3.LUT R0, R0, 0x7f800000, RZ, 0xfc, !PT ;  /* 0x7f80000000007812 */ /* 0x000fe200078efcff */
[----:B------:R-:W-:Y:S06]  /*1060*/  BRA `(.L_x_64) ;  /* 0x0000000000147947 */ /* 0x000fec0003800000 */
.L_x_58:
[----:B------:R-:W-:Y:S01]  /*1070*/  LOP3.LUT R0, R3, 0x80000000, R0, 0x48, !PT ;  /* 0x8000000003007812 */ /* 0x000fe200078e4800 */
[----:B------:R-:W-:Y:S06]  /*1080*/  BRA `(.L_x_64) ;  /* 0x00000000000c7947 */ /* 0x000fec0003800000 */
.L_x_57:
[----:B------:R-:W0:Y:S01]  /*1090*/  MUFU.RSQ R0, -QNAN ;  /* 0xffc0000000007908 */ /* 0x000e220000001400 */
[----:B------:R-:W-:Y:S05]  /*10a0*/  BRA `(.L_x_64) ;  /* 0x0000000000047947 */ /* 0x000fea0003800000 */
.L_x_56:
[----:B------:R-:W-:-:S07]  /*10b0*/  FADD.FTZ R0, R0, R3 ;  /* 0x0000000300007221 */ /* 0x000fce0000010000 */
.L_x_64:
[----:B------:R-:W-:Y:S05]  /*10c0*/  BSYNC.RECONVERGENT B2 ;  /* 0x0000000000027941 */ /* 0x000fea0003800200 */
.L_x_54:
[----:B------:R-:W-:-:S04]  /*10d0*/  HFMA2 R13, -RZ, RZ, 0, 0 ;  /* 0x00000000ff0d7431 */ /* 0x000fc800000001ff */
[----:B0-----:R-:W-:Y:S05]  /*10e0*/  RET.REL.NODEC R12 `(infer_water_density) ;  /* 0xffffffec0cc47950 */ /* 0x001fea0003c3ffff */
.L_x_65:
        /* <DEDUP_REMOVED lines=9> */
.L_x_203:


//--------------------- .text.compute_exclusion_field_cell_list --------------------------
	.section	.text.compute_exclusion_field_cell_list,"ax",@progbits
	.align	128
        .global         compute_exclusion_field_cell_list
        .type           compute_exclusion_field_cell_list,@function
        .size           compute_exclusion_field_cell_list,(.L_x_205 - compute_exclusion_field_cell_list)
        .other          compute_exclusion_field_cell_list,@"STO_CUDA_ENTRY STV_DEFAULT"
compute_exclusion_field_cell_list:
.text.compute_exclusion_field_cell_list:
        /* <DEDUP_REMOVED lines=18> */
[----:B------:R-:W1:Y:S01]  /*0120*/  LDCU UR4, c[0x0][0x3c4] ;  /* 0x00007880ff0477ac */ /* 0x000e620008000800 */
[----:B------:R-:W-:Y:S01]  /*0130*/  I2FP.F32.S32 R0, R20 ;  /* 0x0000001400007245 */ /* 0x000fe20000201400 */
[----:B------:R-:W-:Y:S01]  /*0140*/  BSSY.RECONVERGENT B0, `(.L_x_66) ;  /* 0x0000018000007945 */ /* 0x000fe20003800200 */
[----:B------:R-:W2:Y:S03]  /*0150*/  LDCU.64 UR6, c[0x0][0x3c8] ;  /* 0x00007900ff0677ac */ /* 0x000ea60008000a00 */
[----:B------:R-:W-:Y:S01]  /*0160*/  FADD R13, R0, 0.5 ;  /* 0x3f000000000d7421 */ /* 0x000fe20000000000 */
[----:B------:R-:W-:Y:S01]  /*0170*/  I2FP.F32.U32 R0, R19 ;  /* 0x0000001300007245 */ /* 0x000fe20000201000 */
[----:B0-----:R-:W0:Y:S02]  /*0180*/  MUFU.RCP R2, R5 ;  /* 0x0000000500027308 */ /* 0x001e240000001000 */
[----:B-1----:R-:W-:-:S04]  /*0190*/  FFMA R13, R13, R4, UR4 ;  /* 0x000000040d0d7e23 */ /* 0x002fc80008000004 */
[----:B------:R-:W-:-:S04]  /*01a0*/  FADD R3, R13, -UR4 ;  /* 0x800000040d037e21 */ /* 0x000fc80008000000 */
[----:B------:R-:W1:Y:S01]  /*01b0*/  FCHK P0, R3, R5 ;  /* 0x0000000503007302 */ /* 0x000e620000000000 */
[----:B0-----:R-:W-:-:S04]  /*01c0*/  FFMA R7, R2, -R5, 1 ;  /* 0x3f80000002077423 */ /* 0x001fc80000000805 */
[----:B------:R-:W-:Y:S01]  /*01d0*/  FFMA R6, R2, R7, R2 ;  /* 0x0000000702067223 */ /* 0x000fe20000000002 */
[----:B------:R-:W-:Y:S01]  /*01e0*/  I2FP.F32.U32 R2, R18 ;  /* 0x0000001200027245 */ /* 0x000fe20000201000 */
[----:B------:R-:W-:Y:S02]  /*01f0*/  FADD R7, R0, 0.5 ;  /* 0x3f00000000077421 */ /* 0x000fe40000000000 */
[----:B------:R-:W-:Y:S02]  /*0200*/  FFMA R8, R3, R6, RZ ;  /* 0x0000000603087223 */ /* 0x000fe400000000ff */
[----:B------:R-:W-:Y:S01]  /*0210*/  FADD R11, R2, 0.5 ;  /* 0x3f000000020b7421 */ /* 0x000fe20000000000 */
[-C--:B--2---:R-:W-:Y:S01]  /*0220*/  FFMA R12, R7, R4.reuse, UR6 ;  /* 0x00000006070c7e23 */ /* 0x084fe20008000004 */
[----:B------:R-:W-:Y:S02]  /*0230*/  FFMA R9, R8, -R5, R3 ;  /* 0x8000000508097223 */ /* 0x000fe40000000003 */
[----:B------:R-:W-:-:S02]  /*0240*/  FFMA R11, R11, R4, UR7 ;  /* 0x000000070b0b7e23 */ /* 0x000fc40008000004 */
[----:B------:R-:W-:Y:S01]  /*0250*/  FFMA R10, R6, R9, R8 ;  /* 0x00000009060a7223 */ /* 0x000fe20000000008 */
[----:B-1----:R-:W-:Y:S06]  /*0260*/  @!P0 BRA `(.L_x_67) ;  /* 0x0000000000148947 */ /* 0x002fec0003800000 */
[----:B------:R-:W0:Y:S01]  /*0270*/  LDCU UR4, c[0x0][0x3d4] ;  /* 0x00007a80ff0477ac */ /* 0x000e220008000800 */
[----:B------:R-:W-:Y:S02]  /*0280*/  MOV R22, 0x2b0 ;  /* 0x000002b000167802 */ /* 0x000fe40000000f00 */
[----:B0-----:R-:W-:-:S07]  /*0290*/  MOV R0, UR4 ;  /* 0x0000000400007c02 */ /* 0x001fce0008000f00 */
[----:B------:R-:W-:Y:S05]  /*02a0*/  CALL.REL.NOINC `($__internal_6_$__cuda_sm3x_div_rn_noftz_f32_slowpath) ;  /* 0x0000001800a47944 */ /* 0x000fea0003c00000 */
[----:B------:R-:W-:-:S07]  /*02b0*/  MOV R10, R0 ;  /* 0x00000000000a7202 */ /* 0x000fce0000000f00 */
.L_x_67:
[----:B------:R-:W-:Y:S05]  /*02c0*/  BSYNC.RECONVERGENT B0 ;  /* 0x0000000000007941 */ /* 0x000fea0003800200 */
.L_x_66:
[----:B------:R-:W0:Y:S01]  /*02d0*/  LDC R4, c[0x0][0x3d4] ;  /* 0x0000f500ff047b82 */ /* 0x000e220000000800 */
[----:B------:R-:W1:Y:S01]  /*02e0*/  LDCU UR4, c[0x0][0x3c8] ;  /* 0x00007900ff0477ac */ /* 0x000e620008000800 */
[----:B------:R-:W-:Y:S01]  /*02f0*/  F2I.TRUNC.NTZ R10, R10 ;  /* 0x0000000a000a7305 */ /* 0x000fe2000020f100 */
[----:B------:R-:W-:Y:S01]  /*0300*/  BSSY.RECONVERGENT B0, `(.L_x_68) ;  /* 0x000000f000007945 */ /* 0x000fe20003800200 */
[----:B-1----:R-:W-:-:S06]  /*0310*/  FADD R3, R12, -UR4 ;  /* 0x800000040c037e21 */ /* 0x002fcc0008000000 */
[----:B0-----:R-:W0:Y:S08]  /*0320*/  MUFU.RCP R5, R4 ;  /* 0x0000000400057308 */ /* 0x001e300000001000 */
[----:B------:R-:W1:Y:S01]  /*0330*/  FCHK P0, R3, R4 ;  /* 0x0000000403007302 */ /* 0x000e620000000000 */
[----:B0-----:R-:W-:-:S04]  /*0340*/  FFMA R0, R5, -R4, 1 ;  /* 0x3f80000005007423 */ /* 0x001fc80000000804 */
[----:B------:R-:W-:-:S04]  /*0350*/  FFMA R0, R5, R0, R5 ;  /* 0x0000000005007223 */ /* 0x000fc80000000005 */
[----:B------:R-:W-:-:S04]  /*0360*/  FFMA R2, R0, R3, RZ ;  /* 0x0000000300027223 */ /* 0x000fc800000000ff */
[----:B------:R-:W-:-:S04]  /*0370*/  FFMA R5, R2, -R4, R3 ;  /* 0x8000000402057223 */ /* 0x000fc80000000003 */
[----:B------:R-:W-:Y:S01]  /*0380*/  FFMA R9, R0, R5, R2 ;  /* 0x0000000500097223 */ /* 0x000fe20000000002 */
[----:B-1----:R-:W-:Y:S06]  /*0390*/  @!P0 BRA `(.L_x_69) ;  /* 0x0000000000148947 */ /* 0x002fec0003800000 */
[----:B------:R-:W0:Y:S01]  /*03a0*/  LDCU UR4, c[0x0][0x3d4] ;  /* 0x00007a80ff0477ac */ /* 0x000e220008000800 */
[----:B------:R-:W-:Y:S02]  /*03b0*/  MOV R22, 0x3e0 ;  /* 0x000003e000167802 */ /* 0x000fe40000000f00 */
[----:B0-----:R-:W-:-:S07]  /*03c0*/  MOV R0, UR4 ;  /* 0x0000000400007c02 */ /* 0x001fce0008000f00 */
[----:B------:R-:W-:Y:S05]  /*03d0*/  CALL.REL.NOINC `($__internal_6_$__cuda_sm3x_div_rn_noftz_f32_slowpath) ;  /* 0x0000001800587944 */ /* 0x000fea0003c00000 */
[----:B------:R-:W-:-:S07]  /*03e0*/  IMAD.MOV.U32 R9, RZ, RZ, R0 ;  /* 0x000000ffff097224 */ /* 0x000fce00078e0000 */
.L_x_69:
[----:B------:R-:W-:Y:S05]  /*03f0*/  BSYNC.RECONVERGENT B0 ;  /* 0x0000000000007941 */ /* 0x000fea0003800200 */
.L_x_68:
        /* <DEDUP_REMOVED lines=17> */
[----:B------:R-:W-:-:S07]  /*0510*/  MOV R8, R0 ;  /* 0x0000000000087202 */ /* 0x000fce0000000f00 */
.L_x_71:
[----:B------:R-:W-:Y:S05]  /*0520*/  BSYNC.RECONVERGENT B0 ;  /* 0x0000000000007941 */ /* 0x000fea0003800200 */
.L_x_70:
[----:B------:R-:W0:Y:S01]  /*0530*/  F2I.TRUNC.NTZ R8, R8 ;  /* 0x0000000800087305 */ /* 0x000e22000020f100 */
[----:B------:R-:W-:Y:S01]  /*0540*/  HFMA2 R7, -RZ, RZ, 0, 0 ;  /* 0x00000000ff077431 */ /* 0x000fe200000001ff */
[----:B------:R-:W1:Y:S01]  /*0550*/  LDCU.64 UR8, c[0x0][0x358] ;  /* 0x00006b00ff0877ac */ /* 0x000e620008000a00 */
[----:B------:R-:W-:-:S05]  /*0560*/  UMOV UR4, 0xffffffff ;  /* 0xffffffff00047882 */ /* 0x000fca0000000000 */
.L_x_121:
[----:B------:R-:W2:Y:S01]  /*0570*/  LDCU UR5, c[0x0][0x3c0] ;  /* 0x00007800ff0577ac */ /* 0x000ea20008000800 */
[----:B0-----:R-:W-:Y:S01]  /*0580*/  VIADD R6, R8, UR4 ;  /* 0x0000000408067c36 */ /* 0x001fe20008000000 */
[----:B------:R-:W-:-:S04]  /*0590*/  UIADD3 UR4, UPT, UPT, UR4, 0x1, URZ ;  /* 0x0000000104047890 */ /* 0x000fc8000fffe0ff */
[----:B------:R-:W-:Y:S01]  /*05a0*/  UISETP.NE.AND UP0, UPT, UR4, 0x2, UPT ;  /* 0x000000020400788c */ /* 0x000fe2000bf05270 */
[----:B--2---:R-:W-:Y:S01]  /*05b0*/  ISETP.GE.AND P0, PT, R6, UR5, PT ;  /* 0x0000000506007c0c */ /* 0x004fe2000bf06270 */
[----:B------:R-:W-:-:S03]  /*05c0*/  UMOV UR5, 0xffffffff ;  /* 0xffffffff00057882 */ /* 0x000fc60000000000 */
[----:B------:R-:W-:-:S13]  /*05d0*/  ISETP.LT.OR P0, PT, R6, RZ, P0 ;  /* 0x000000ff0600720c */ /* 0x000fda0000701670 */
.L_x_120:
[----:B------:R-:W0:Y:S01]  /*05e0*/  LDCU UR6, c[0x0][0x3c0] ;  /* 0x00007800ff0677ac */ /* 0x000e220008000800 */
[----:B------:R-:W-:Y:S01]  /*05f0*/  IADD3 R5, PT, PT, R9, UR5, RZ ;  /* 0x0000000509057c10 */ /* 0x000fe2000fffe0ff */
[----:B------:R-:W-:-:S04]  /*0600*/  UIADD3 UR5, UPT, UPT, UR5, 0x1, URZ ;  /* 0x0000000105057890 */ /* 0x000fc8000fffe0ff */
[----:B------:R-:W-:Y:S01]  /*0610*/  UISETP.NE.AND UP1, UPT, UR5, 0x2, UPT ;  /* 0x000000020500788c */ /* 0x000fe2000bf25270 */
[----:B0-----:R-:W-:-:S04]  /*0620*/  ISETP.GE.AND P1, PT, R5, UR6, PT ;  /* 0x0000000605007c0c */ /* 0x001fc8000bf26270 */
[----:B------:R-:W-:Y:S01]  /*0630*/  ISETP.LT.OR P1, PT, R5, RZ, P1 ;  /* 0x000000ff0500720c */ /* 0x000fe20000f21670 */
[----:B------:R-:W-:Y:S01]  /*0640*/  IMAD R5, R6, UR6, R5 ;  /* 0x0000000606057c24 */ /* 0x000fe2000f8e0205 */
[----:B------:R-:W-:-:S11]  /*0650*/  UMOV UR6, 0xffffffff ;  /* 0xffffffff00067882 */ /* 0x000fd60000000000 */
.L_x_119:
[----:B------:R-:W0:Y:S01]  /*0660*/  LDCU UR7, c[0x0][0x3c0] ;  /* 0x00007800ff0777ac */ /* 0x000e220008000800 */
[----:B------:R-:W-:Y:S01]  /*0670*/  IADD3 R0, PT, PT, R10, UR6, RZ ;  /* 0x000000060a007c10 */ /* 0x000fe2000fffe0ff */
[----:B------:R-:W-:Y:S01]  /*0680*/  BSSY.RECONVERGENT B0, `(.L_x_72) ;  /* 0x000014c000007945 */ /* 0x000fe20003800200 */
[----:B------:R-:W-:-:S04]  /*0690*/  UIADD3 UR6, UPT, UPT, UR6, 0x1, URZ ;  /* 0x0000000106067890 */ /* 0x000fc8000fffe0ff */
[----:B------:R-:W-:Y:S01]  /*06a0*/  UISETP.NE.AND UP2, UPT, UR6, 0x2, UPT ;  /* 0x000000020600788c */ /* 0x000fe2000bf45270 */
[----:B0-----:R-:W-:-:S04]  /*06b0*/  ISETP.GE.AND P2, PT, R0, UR7, PT ;  /* 0x0000000700007c0c */ /* 0x001fc8000bf46270 */
[----:B------:R-:W-:-:S04]  /*06c0*/  ISETP.LT.OR P2, PT, R0, RZ, P2 ;  /* 0x000000ff0000720c */ /* 0x000fc80001741670 */
[----:B------:R-:W-:-:S13]  /*06d0*/  PLOP3.LUT P2, PT, P0, P2, P1, 0xfe, 0x0 ;  /* 0x000000000000781c */ /* 0x000fda0000745f16 */
[----:B------:R-:W-:Y:S05]  /*06e0*/  @P2 BRA `(.L_x_73) ;  /* 0x0000001400142947 */ /* 0x000fea0003800000 */
[----:B------:R-:W0:Y:S01]  /*06f0*/  LDC.64 R14, c[0x0][0x398] ;  /* 0x0000e600ff0e7b82 */ /* 0x000e220000000a00 */
[----:B------:R-:W-:-:S07]  /*0700*/  IMAD R17, R5, UR7, R0 ;  /* 0x0000000705117c24 */ /* 0x000fce000f8e0200 */
[----:B------:R-:W2:Y:S01]  /*0710*/  LDC.64 R2, c[0x0][0x3a0] ;  /* 0x0000e800ff027b82 */ /* 0x000ea20000000a00 */
[----:B0-----:R-:W-:-:S05]  /*0720*/  IMAD.WIDE R14, R17, 0x4, R14 ;  /* 0x00000004110e7825 */ /* 0x001fca00078e020e */
[----:B-1----:R-:W3:Y:S01]  /*0730*/  LDG.E.CONSTANT R4, desc[UR8][R14.64] ;  /* 0x000000080e047981 */ /* 0x002ee2000c1e9900 */
[----:B--2---:R-:W-:-:S05]  /*0740*/  IMAD.WIDE R2, R17, 0x4, R2 ;  /* 0x0000000411027825 */ /* 0x004fca00078e0202 */
[----:B------:R-:W3:Y:S02]  /*0750*/  LDG.E.CONSTANT R17, desc[UR8][R2.64] ;  /* 0x0000000802117981 */ /* 0x000ee4000c1e9900 */
[----:B---3--:R-:W-:-:S13]  /*0760*/  ISETP.GT.AND P2, PT, R17, R4, PT ;  /* 0x000000041100720c */ /* 0x008fda0003f44270 */
[----:B------:R-:W-:Y:S05]  /*0770*/  @!P2 BRA `(.L_x_73) ;  /* 0x0000001000f0a947 */ /* 0x000fea0003800000 */
[----:B------:R-:W-:Y:S01]  /*0780*/  IADD3 R0, PT, PT, R17, -R4, RZ ;  /* 0x8000000411007210 */ /* 0x000fe20007ffe0ff */
[----:B------:R-:W-:Y:S01]  /*0790*/  BSSY.RECONVERGENT B3, `(.L_x_74) ;  /* 0x000006a000037945 */ /* 0x000fe20003800200 */
[----:B------:R-:W-:Y:S02]  /*07a0*/  VIADD R14, R4, 0x1 ;  /* 0x00000001040e7836 */ /* 0x000fe40000000000 */
[----:B------:R-:W-:-:S04]  /*07b0*/  LOP3.LUT R0, R0, 0x1, RZ, 0xc0, !PT ;  /* 0x0000000100007812 */ /* 0x000fc800078ec0ff */
[----:B------:R-:W-:-:S13]  /*07c0*/  ISETP.NE.U32.AND P2, PT, R0, 0x1, PT ;  /* 0x000000010000780c */ /* 0x000fda0003f45070 */
[----:B------:R-:W-:Y:S05]  /*07d0*/  @P2 BRA `(.L_x_75) ;  /* 0x0000000400942947 */ /* 0x000fea0003800000 */
[----:B------:R-:W0:Y:S08]  /*07e0*/  LDC.64 R2, c[0x0][0x3a8] ;  /* 0x0000ea00ff027b82 */ /* 0x000e300000000a00 */
[----:B------:R-:W1:Y:S01]  /*07f0*/  LDC.64 R22, c[0x0][0x388] ;  /* 0x0000e200ff167b82 */ /* 0x000e620000000a00 */
[----:B0-----:R-:W-:-:S06]  /*0800*/  IMAD.WIDE R2, R4, 0x4, R2 ;  /* 0x0000000404027825 */ /* 0x001fcc00078e0202 */
[----:B------:R-:W1:Y:S02]  /*0810*/  LDG.E.CONSTANT R2, desc[UR8][R2.64] ;  /* 0x0000000802027981 */ /* 0x000e64000c1e9900 */
[----:B-1----:R-:W-:-:S05]  /*0820*/  IMAD.WIDE R22, R2, 0x4, R22 ;  /* 0x0000000402167825 */ /* 0x002fca00078e0216 */
[----:B------:R-:W2:Y:S01]  /*0830*/  LDG.E.CONSTANT R15, desc[UR8][R22.64] ;  /* 0x00000008160f7981 */ /* 0x000ea2000c1e9900 */
[----:B------:R-:W-:Y:S02]  /*0840*/  MOV R4, R14 ;  /* 0x0000000e00047202 */ /* 0x000fe40000000f00 */
[----:B--2---:R-:W-:-:S13]  /*0850*/  ISETP.NE.AND P2, PT, R15, 0x6, PT ;  /* 0x000000060f00780c */ /* 0x004fda0003f45270 */
[----:B------:R-:W-:Y:S05]  /*0860*/  @!P2 BRA `(.L_x_75) ;  /* 0x000000040070a947 */ /* 0x000fea0003800000 */
[----:B------:R-:W0:Y:S01]  /*0870*/  LDC.64 R22, c[0x0][0x380] ;  /* 0x0000e000ff167b82 */ /* 0x000e220000000a00 */
[----:B------:R-:W-:-:S04]  /*0880*/  IMAD R3, R2, 0x3, RZ ;  /* 0x0000000302037824 */ /* 0x000fc800078e02ff */
[----:B0-----:R-:W-:-:S05]  /*0890*/  IMAD.WIDE R22, R3, 0x4, R22 ;  /* 0x0000000403167825 */ /* 0x001fca00078e0216 */
[----:B------:R-:W2:Y:S04]  /*08a0*/  LDG.E.CONSTANT R4, desc[UR8][R22.64] ;  /* 0x0000000816047981 */ /* 0x000ea8000c1e9900 */
[----:B------:R-:W3:Y:S04]  /*08b0*/  LDG.E.CONSTANT R3, desc[UR8][R22.64+0x4] ;  /* 0x0000040816037981 */ /* 0x000ee8000c1e9900 */
[----:B------:R-:W4:Y:S01]  /*08c0*/  LDG.E.CONSTANT R0, desc[UR8][R22.64+0x8] ;  /* 0x0000080816007981 */ /* 0x000f22000c1e9900 */
[----:B------:R-:W-:Y:S01]  /*08d0*/  BSSY.RECONVERGENT B1, `(.L_x_76) ;  /* 0x0000013000017945 */ /* 0x000fe20003800200 */
[----:B--2---:R-:W-:Y:S01]  /*08e0*/  FADD R4, R13, -R4 ;  /* 0x800000040d047221 */ /* 0x004fe20000000000 */
[----:B---3--:R-:W-:-:S03]  /*08f0*/  FADD R3, R12, -R3 ;  /* 0x800000030c037221 */ /* 0x008fc60000000000 */
[----:B------:R-:W-:Y:S01]  /*0900*/  FMUL R4, R4, R4 ;  /* 0x0000000404047220 */ /* 0x000fe20000400000 */
[----:B----4-:R-:W-:-:S03]  /*0910*/  FADD R0, R11, -R0 ;  /* 0x800000000b007221 */ /* 0x010fc60000000000 */
[----:B------:R-:W-:-:S04]  /*0920*/  FFMA R3, R3, R3, R4 ;  /* 0x0000000303037223 */ /* 0x000fc80000000004 */
[----:B------:R-:W-:-:S04]  /*0930*/  FFMA R4, R0, R0, R3 ;  /* 0x0000000000047223 */ /* 0x000fc80000000003 */
[----:B------:R0:W1:Y:S01]  /*0940*/  MUFU.RSQ R3, R4 ;  /* 0x0000000400037308 */ /* 0x0000620000001400 */
[----:B------:R-:W-:-:S04]  /*0950*/  IADD3 R0, PT, PT, R4, -0xd000000, RZ ;  /* 0xf300000004007810 */ /* 0x000fc80007ffe0ff */
[----:B------:R-:W-:-:S13]  /*0960*/  ISETP.GT.U32.AND P2, PT, R0, 0x727fffff, PT ;  /* 0x727fffff0000780c */ /* 0x000fda0003f44070 */
[----:B01----:R-:W-:Y:S05]  /*0970*/  @!P2 BRA `(.L_x_77) ;  /* 0x000000000010a947 */ /* 0x003fea0003800000 */
[----:B------:R-:W-:Y:S02]  /*0980*/  MOV R0, R4 ;  /* 0x0000000400007202 */ /* 0x000fe40000000f00 */
[----:B------:R-:W-:-:S07]  /*0990*/  MOV R22, 0x9b0 ;  /* 0x000009b000167802 */ /* 0x000fce0000000f00 */
[----:B------:R-:W-:Y:S05]  /*09a0*/  CALL.REL.NOINC `($__internal_5_$__cuda_sm20_sqrt_rn_f32_slowpath) ;  /* 0x0000001000907944 */ /* 0x000fea0003c00000 */
[----:B------:R-:W-:Y:S05]  /*09b0*/  BRA `(.L_x_78) ;  /* 0x0000000000107947 */ /* 0x000fea0003800000 */
.L_x_77:
[----:B------:R-:W-:Y:S01]  /*09c0*/  FMUL.FTZ R21, R4, R3 ;  /* 0x0000000304157220 */ /* 0x000fe20000410000 */
[----:B------:R-:W-:-:S03]  /*09d0*/  FMUL.FTZ R3, R3, 0.5 ;  /* 0x3f00000003037820 */ /* 0x000fc60000410000 */
[----:B------:R-:W-:-:S04]  /*09e0*/  FFMA R0, -R21, R21, R4 ;  /* 0x0000001515007223 */ /* 0x000fc80000000104 */
[----:B------:R-:W-:-:S07]  /*09f0*/  FFMA R21, R0, R3, R21 ;  /* 0x0000000300157223 */ /* 0x000fce0000000015 */
.L_x_78:
[----:B------:R-:W-:Y:S05]  /*0a00*/  BSYNC.RECONVERGENT B1 ;  /* 0x0000000000017941 */ /* 0x000fea0003800200 */
.L_x_76:
[----:B------:R-:W-:Y:S01]  /*0a10*/  ISETP.GT.AND P2, PT, R15, 0x3, PT ;  /* 0x000000030f00780c */ /* 0x000fe20003f44270 */
[----:B------:R-:W-:-:S12]  /*0a20*/  BSSY.RECONVERGENT B1, `(.L_x_79) ;  /* 0x0000013000017945 */ /* 0x000fd80003800200 */
[----:B------:R-:W-:Y:S05]  /*0a30*/  @P2 BRA `(.L_x_80) ;  /* 0x0000000000242947 */ /* 0x000fea0003800000 */
[----:B------:R-:W-:-:S05]  /*0a40*/  VIADD R0, R15, 0xfffffffe ;  /* 0xfffffffe0f007836 */ /* 0x000fca0000000000 */
[----:B------:R-:W-:-:S13]  /*0a50*/  ISETP.GE.U32.AND P2, PT, R0, 0x2, PT ;  /* 0x000000020000780c */ /* 0x000fda0003f46070 */
[----:B------:R-:W-:Y:S05]  /*0a60*/  @!P2 BRA `(.L_x_81) ;  /* 0x000000000010a947 */ /* 0x000fea0003800000 */
[----:B------:R-:W-:Y:S01]  /*0a70*/  ISETP.NE.AND P2, PT, R15, RZ, PT ;  /* 0x000000ff0f00720c */ /* 0x000fe20003f45270 */
[----:B------:R-:W-:-:S12]  /*0a80*/  HFMA2 R0, -RZ, RZ, 2.28125, 0 ;  /* 0x40900000ff007431 */ /* 0x000fd800000001ff */
[----:B------:R-:W-:Y:S05]  /*0a90*/  @!P2 BRA `(.L_x_82) ;  /* 0x00000000002ca947 */ /* 0x000fea0003800000 */
[----:B------:R-:W-:Y:S05]  /*0aa0*/  BRA `(.L_x_83) ;  /* 0x00000000001c7947 */ /* 0x000fea0003800000 */
.L_x_81:
[----:B------:R-:W-:Y:S01]  /*0ab0*/  MOV R0, 0x40000000 ;  /* 0x4000000000007802 */ /* 0x000fe20000000f00 */
[----:B------:R-:W-:Y:S06]  /*0ac0*/  BRA `(.L_x_82) ;  /* 0x0000000000207947 */ /* 0x000fec0003800000 */
.L_x_80:
[----:B------:R-:W-:-:S13]  /*0ad0*/  ISETP.NE.AND P2, PT, R15, 0x5, PT ;  /* 0x000000050f00780c */ /* 0x000fda0003f45270 */
[----:B------:R-:W-:Y:S05]  /*0ae0*/  @!P2 BRA `(.L_x_84) ;  /* 0x000000000014a947 */ /* 0x000fea0003800000 */
[----:B------:R-:W-:-:S13]  /*0af0*/  ISETP.NE.AND P2, PT, R15, 0x4, PT ;  /* 0x000000040f00780c */ /* 0x000fda0003f45270 */
[----:B------:R-:W-:Y:S01]  /*0b00*/  @!P2 MOV R0, 0x40600000 ;  /* 0x406000000000a802 */ /* 0x000fe20000000f00 */
[----:B------:R-:W-:Y:S06]  /*0b10*/  @!P2 BRA `(.L_x_82) ;  /* 0x00000000000ca947 */ /* 0x000fec0003800000 */
.L_x_83:
[----:B------:R-:W-:Y:S01]  /*0b20*/  IMAD.MOV.U32 R0, RZ, RZ, 0x40200000 ;  /* 0x40200000ff007424 */ /* 0x000fe200078e00ff */
[----:B------:R-:W-:Y:S06]  /*0b30*/  BRA `(.L_x_82) ;  /* 0x0000000000047947 */ /* 0x000fec0003800000 */
.L_x_84:
[----:B------:R-:W-:-:S07]  /*0b40*/  HFMA2 R0, -RZ, RZ, 2.0234375, -19.203125 ;  /* 0x400ccccdff007431 */ /* 0x000fce00000001ff */
.L_x_82:
[----:B------:R-:W-:Y:S05]  /*0b50*/  BSYNC.RECONVERGENT B1 ;  /* 0x0000000000017941 */ /* 0x000fea0003800200 */
.L_x_79:
[----:B------:R-:W-:-:S05]  /*0b60*/  FADD R4, R0, R0 ;  /* 0x0000000000047221 */ /* 0x000fca0000000000 */
[----:B------:R-:W-:Y:S02]  /*0b70*/  FSETP.GT.AND P2, PT, R21, R4, PT ;  /* 0x000000041500720b */ /* 0x000fe40003f44000 */
[----:B------:R-:W-:-:S11]  /*0b80*/  MOV R4, R14 ;  /* 0x0000000e00047202 */ /* 0x000fd60000000f00 */
[----:B------:R-:W-:Y:S05]  /*0b90*/  @P2 BRA `(.L_x_75) ;  /* 0x0000000000a42947 */ /* 0x000fea0003800000 */
[----:B------:R-:W-:Y:S01]  /*0ba0*/  FSETP.GE.AND P2, PT, R21, R0, PT ;  /* 0x000000001500720b */ /* 0x000fe20003f46000 */
[----:B------:R-:W-:Y:S01]  /*0bb0*/  BSSY.RECONVERGENT B4, `(.L_x_85) ;  /* 0x000001e000047945 */ /* 0x000fe20003800200 */
[----:B------:R-:W-:-:S11]  /*0bc0*/  HFMA2 R3, -RZ, RZ, 0, 0 ;  /* 0x00000000ff037431 */ /* 0x000fd600000001ff */
[----:B------:R-:W-:Y:S05]  /*0bd0*/  @P2 BRA `(.L_x_86) ;  /* 0x00000000006c2947 */ /* 0x000fea0003800000 */
[C---:B------:R-:W-:Y:S01]  /*0be0*/  FMUL R16, R0.reuse, 0.80000001192092895508 ;  /* 0x3f4ccccd00107820 */ /* 0x040fe20000400000 */
[----:B------:R-:W-:Y:S01]  /*0bf0*/  FADD R3, -R0, R21 ;  /* 0x0000001500037221 */ /* 0x000fe20000000100 */
[----:B------:R-:W-:Y:S02]  /*0c00*/  BSSY.RECONVERGENT B5, `(.L_x_87) ;  /* 0x000000c000057945 */ /* 0x000fe40003800200 */
[----:B------:R-:W0:Y:S08]  /*0c10*/  MUFU.RCP R4, R16 ;  /* 0x0000001000047308 */ /* 0x000e300000001000 */
[----:B------:R-:W1:Y:S01]  /*0c20*/  FCHK P2, R3, R16 ;  /* 0x0000001003007302 */ /* 0x000e620000040000 */
[----:B0-----:R-:W-:-:S04]  /*0c30*/  FFMA R15, -R16, R4, 1 ;  /* 0x3f800000100f7423 */ /* 0x001fc80000000104 */
[----:B------:R-:W-:-:S04]  /*0c40*/  FFMA R4, R4, R15, R4 ;  /* 0x0000000f04047223 */ /* 0x000fc80000000004 */
[----:B------:R-:W-:-:S04]  /*0c50*/  FFMA R15, R3, R4, RZ ;  /* 0x00000004030f7223 */ /* 0x000fc800000000ff */
[----:B------:R-:W-:-:S04]  /*0c60*/  FFMA R0, -R16, R15, R3 ;  /* 0x0000000f10007223 */ /* 0x000fc80000000103 */
[----:B------:R-:W-:Y:S01]  /*0c70*/  FFMA R0, R4, R0, R15 ;  /* 0x0000000004007223 */ /* 0x000fe2000000000f */
[----:B-1----:R-:W-:Y:S06]  /*0c80*/  @!P2 BRA `(.L_x_88) ;  /* 0x00000000000ca947 */ /* 0x002fec0003800000 */
[----:B------:R-:W-:Y:S01]  /*0c90*/  IMAD.MOV.U32 R0, RZ, RZ, R16 ;  /* 0x000000ffff007224 */ /* 0x000fe200078e0010 */
[----:B------:R-:W-:-:S07]  /*0ca0*/  MOV R22, 0xcc0 ;  /* 0x00000cc000167802 */ /* 0x000fce0000000f00 */
[----:B------:R-:W-:Y:S05]  /*0cb0*/  CALL.REL.NOINC `($__internal_6_$__cuda_sm3x_div_rn_noftz_f32_slowpath) ;  /* 0x0000001000207944 */ /* 0x000fea0003c00000 */
.L_x_88:
[----:B------:R-:W-:Y:S05]  /*0cc0*/  BSYNC.RECONVERGENT B5 ;  /* 0x0000000000057941 */ /* 0x000fea0003800200 */
.L_x_87:
[----:B------:R-:W-:Y:S01]  /*0cd0*/  FMUL R3, R0, -0.5 ;  /* 0xbf00000000037820 */ /* 0x000fe20000400000 */
[----:B------:R-:W-:Y:S01]  /*0ce0*/  HFMA2 R15, -RZ, RZ, 3.7421875, 0 ;  /* 0x437c0000ff0f7431 */ /* 0x000fe200000001ff */
[----:B------:R-:W-:Y:S02]  /*0cf0*/  MOV R4, 0x3bbb989d ;  /* 0x3bbb989d00047802 */ /* 0x000fe40000000f00 */
[----:B------:R-:W-:-:S04]  /*0d00*/  FMUL R3, R3, R0 ;  /* 0x0000000003037220 */ /* 0x000fc80000400000 */
[----:B------:R-:W-:-:S04]  /*0d10*/  FFMA.SAT R0, R3, R4, 0.5 ;  /* 0x3f00000003007423 */ /* 0x000fc80000002004 */
[----:B------:R-:W-:-:S04]  /*0d20*/  FFMA.RM R0, R0, R15, 12582913 ;  /* 0x4b40000100007423 */ /* 0x000fc8000000400f */
[C---:B------:R-:W-:Y:S01]  /*0d30*/  FADD R4, R0.reuse, -12583039 ;  /* 0xcb40007f00047421 */ /* 0x040fe20000000000 */
[----:B------:R-:W-:-:S03]  /*0d40*/  SHF.L.U32 R0, R0, 0x17, RZ ;  /* 0x0000001700007819 */ /* 0x000fc600000006ff */
[----:B------:R-:W-:-:S04]  /*0d50*/  FFMA R4, R3, 1.4426950216293334961, -R4 ;  /* 0x3fb8aa3b03047823 */ /* 0x000fc80000000804 */
[----:B------:R-:W-:-:S04]  /*0d60*/  FFMA R4, R3, 1.925963033500011079e-08, R4 ;  /* 0x32a5706003047823 */ /* 0x000fc80000000004 */
[----:B------:R-:W0:Y:S02]  /*0d70*/  MUFU.EX2 R3, R4 ;  /* 0x0000000400037308 */ /* 0x000e240000000800 */
[----:B0-----:R-:W-:-:S07]  /*0d80*/  FMUL R3, R0, R3 ;  /* 0x0000000300037220 */ /* 0x001fce0000400000 */
.L_x_86:
[----:B------:R-:W-:Y:S05]  /*0d90*/  BSYNC.RECONVERGENT B4 ;  /* 0x0000000000047941 */ /* 0x000fea0003800200 */
.L_x_85:
[----:B------:R-:W0:Y:S02]  /*0da0*/  LDC.64 R22, c[0x0][0x390] ;  /* 0x0000e400ff167b82 */ /* 0x000e240000000a00 */
[----:B0-----:R-:W-:-:S06]  /*0db0*/  IMAD.WIDE R22, R2, 0x4, R22 ;  /* 0x0000000402167825 */ /* 0x001fcc00078e0216 */
[----:B------:R-:W2:Y:S01]  /*0dc0*/  LDG.E.CONSTANT R22, desc[UR8][R22.64] ;  /* 0x0000000816167981 */ /* 0x000ea2000c1e9900 */
[----:B------:R-:W-:Y:S01]  /*0dd0*/  IMAD.MOV.U32 R15, RZ, RZ, 0x3e99999a ;  /* 0x3e99999aff0f7424 */ /* 0x000fe200078e00ff */
[----:B------:R-:W-:Y:S02]  /*0de0*/  MOV R4, R14 ;  /* 0x0000000e00047202 */ /* 0x000fe40000000f00 */
[C---:B--2---:R-:W-:Y:S01]  /*0df0*/  FSETP.GT.AND P2, PT, |R22|.reuse, 0.30000001192092895508, PT ;  /* 0x3e99999a1600780b */ /* 0x044fe20003f44200 */
[----:B------:R-:W-:-:S12]  /*0e00*/  FFMA R0, |R22|, -R15, 1 ;  /* 0x3f80000016007423 */ /* 0x000fd80000000a0f */
[----:B------:R-:W-:-:S05]  /*0e10*/  @P2 FMUL R3, R0, R3 ;  /* 0x0000000300032220 */ /* 0x000fca0000400000 */
[----:B------:R-:W-:-:S07]  /*0e20*/  FMNMX R7, R7, R3, !PT ;  /* 0x0000000307077209 */ /* 0x000fce0007800000 */
.L_x_75:
[----:B------:R-:W-:Y:S05]  /*0e30*/  BSYNC.RECONVERGENT B3 ;  /* 0x0000000000037941 */ /* 0x000fea0003800200 */
.L_x_74:
[----:B------:R-:W-:-:S13]  /*0e40*/  ISETP.NE.AND P2, PT, R17, R14, PT ;  /* 0x0000000e1100720c */ /* 0x000fda0003f45270 */
[----:B------:R-:W-:Y:S05]  /*0e50*/  @!P2 BRA `(.L_x_73) ;  /* 0x0000000c0038a947 */ /* 0x000fea0003800000 */
[----:B------:R-:W0:Y:S01]  /*0e60*/  LDC.64 R14, c[0x0][0x388] ;  /* 0x0000e200ff0e7b82 */ /* 0x000e220000000a00 */
[----:B------:R-:W-:-:S07]  /*0e70*/  IADD3 R2, PT, PT, -R17, R4, RZ ;  /* 0x0000000411027210 */ /* 0x000fce0007ffe1ff */
.L_x_118:
[----:B------:R-:W1:Y:S02]  /*0e80*/  LDC.64 R16, c[0x0][0x3a8] ;  /* 0x0000ea00ff107b82 */ /* 0x000e640000000a00 */
[----:B-1----:R-:W-:-:S05]  /*0e90*/  IMAD.WIDE R16, R4, 0x4, R16 ;  /* 0x0000000404107825 */ /* 0x002fca00078e0210 */
[----:B------:R-:W0:Y:S02]  /*0ea0*/  LDG.E.CONSTANT R27, desc[UR8][R16.64] ;  /* 0x00000008101b7981 */ /* 0x000e24000c1e9900 */
[----:B0-----:R-:W-:-:S05]  /*0eb0*/  IMAD.WIDE R22, R27, 0x4, R14 ;  /* 0x000000041b167825 */ /* 0x001fca00078e020e */
[----:B------:R-:W2:Y:S01]  /*0ec0*/  LDG.E.CONSTANT R25, desc[UR8][R22.64] ;  /* 0x0000000816197981 */ /* 0x000ea2000c1e9900 */
[----:B------:R-:W-:Y:S01]  /*0ed0*/  IADD3 R2, PT, PT, R2, 0x2, RZ ;  /* 0x0000000202027810 */ /* 0x000fe20007ffe0ff */
[----:B------:R-:W-:Y:S03]  /*0ee0*/  BSSY.RECONVERGENT B3, `(.L_x_89) ;  /* 0x0000062000037945 */ /* 0x000fe60003800200 */
[----:B------:R-:W-:Y:S02]  /*0ef0*/  ISETP.NE.AND P4, PT, R2, RZ, PT ;  /* 0x000000ff0200720c */ /* 0x000fe40003f85270 */
        /* <DEDUP_REMOVED lines=15> */
[----:B------:R-:W-:Y:S01]  /*0ff0*/  VIADD R0, R24, 0xf3000000 ;  /* 0xf300000018007836 */ /* 0x000fe20000000000 */
[----:B------:R0:W1:Y:S04]  /*1000*/  MUFU.RSQ R3, R24 ;  /* 0x0000001800037308 */ /* 0x0000680000001400 */
[----:B------:R-:W-:-:S13]  /*1010*/  ISETP.GT.U32.AND P2, PT, R0, 0x727fffff, PT ;  /* 0x727fffff0000780c */ /* 0x000fda0003f44070 */
[----:B01----:R-:W-:Y:S05]  /*1020*/  @!P2 BRA `(.L_x_92) ;  /* 0x000000000010a947 */ /* 0x003fea0003800000 */
[----:B------:R-:W-:Y:S02]  /*1030*/  MOV R0, R24 ;  /* 0x0000001800007202 */ /* 0x000fe40000000f00 */
[----:B------:R-:W-:-:S07]  /*1040*/  MOV R22, 0x1060 ;  /* 0x0000106000167802 */ /* 0x000fce0000000f00 */
[----:B------:R-:W-:Y:S05]  /*1050*/  CALL.REL.NOINC `($__internal_5_$__cuda_sm20_sqrt_rn_f32_slowpath) ;  /* 0x0000000800e47944 */ /* 0x000fea0003c00000 */
[----:B------:R-:W-:Y:S05]  /*1060*/  BRA `(.L_x_93) ;  /* 0x0000000000107947 */ /* 0x000fea0003800000 */
.L_x_92:
[----:B------:R-:W-:Y:S01]  /*1070*/  FMUL.FTZ R21, R24, R3 ;  /* 0x0000000318157220 */ /* 0x000fe20000410000 */
[----:B------:R-:W-:-:S03]  /*1080*/  FMUL.FTZ R3, R3, 0.5 ;  /* 0x3f00000003037820 */ /* 0x000fc60000410000 */
[----:B------:R-:W-:-:S04]  /*1090*/  FFMA R0, -R21, R21, R24 ;  /* 0x0000001515007223 */ /* 0x000fc80000000118 */
[----:B------:R-:W-:-:S07]  /*10a0*/  FFMA R21, R0, R3, R21 ;  /* 0x0000000300157223 */ /* 0x000fce0000000015 */
.L_x_93:
[----:B------:R-:W-:Y:S05]  /*10b0*/  BSYNC.RECONVERGENT B1 ;  /* 0x0000000000017941 */ /* 0x000fea0003800200 */
.L_x_91:
[----:B------:R-:W-:Y:S01]  /*10c0*/  ISETP.GT.AND P2, PT, R25, 0x3, PT ;  /* 0x000000031900780c */ /* 0x000fe20003f44270 */
[----:B------:R-:W-:-:S12]  /*10d0*/  BSSY.RECONVERGENT B1, `(.L_x_94) ;  /* 0x0000016000017945 */ /* 0x000fd80003800200 */
[----:B------:R-:W-:Y:S05]  /*10e0*/  @P2 BRA `(.L_x_95) ;  /* 0x0000000000242947 */ /* 0x000fea0003800000 */
[----:B------:R-:W-:-:S04]  /*10f0*/  IADD3 R0, PT, PT, R25, -0x2, RZ ;  /* 0xfffffffe19007810 */ /* 0x000fc80007ffe0ff */
[----:B------:R-:W-:-:S13]  /*1100*/  ISETP.GE.U32.AND P2, PT, R0, 0x2, PT ;  /* 0x000000020000780c */ /* 0x000fda0003f46070 */
[----:B------:R-:W-:Y:S05]  /*1110*/  @!P2 BRA `(.L_x_96) ;  /* 0x000000000010a947 */ /* 0x000fea0003800000 */
[----:B------:R-:W-:Y:S01]  /*1120*/  ISETP.NE.AND P2, PT, R25, RZ, PT ;  /* 0x000000ff1900720c */ /* 0x000fe20003f45270 */
[----:B------:R-:W-:-:S12]  /*1130*/  HFMA2 R22, -RZ, RZ, 2.28125, 0 ;  /* 0x40900000ff167431 */ /* 0x000fd800000001ff */
[----:B------:R-:W-:Y:S05]  /*1140*/  @!P2 BRA `(.L_x_97) ;  /* 0x000000000038a947 */ /* 0x000fea0003800000 */
[----:B------:R-:W-:Y:S05]  /*1150*/  BRA `(.L_x_98) ;  /* 0x0000000000287947 */ /* 0x000fea0003800000 */
.L_x_96:
[----:B------:R-:W-:Y:S01]  /*1160*/  IMAD.MOV.U32 R22, RZ, RZ, 0x40000000 ;  /* 0x40000000ff167424 */ /* 0x000fe200078e00ff */
[----:B------:R-:W-:Y:S06]  /*1170*/  BRA `(.L_x_97) ;  /* 0x00000000002c7947 */ /* 0x000fec0003800000 */
.L_x_95:
[----:B------:R-:W-:-:S04]  /*1180*/  MOV R0, 0xfffffffc ;  /* 0xfffffffc00007802 */ /* 0x000fc80000000f00 */
[----:B------:R-:W-:-:S04]  /*1190*/  VIADDMNMX.U32 R25, R25, R0, 0x2, PT ;  /* 0x0000000219197446 */ /* 0x000fc80003800000 */
[----:B------:R-:W-:-:S04]  /*11a0*/  SHF.L.U32 R25, R25, 0x2, RZ ;  /* 0x0000000219197819 */ /* 0x000fc800000006ff */
[----:B------:R-:W0:Y:S02]  /*11b0*/  LDC R22, c[0x2][R25] ;  /* 0x0080000019167b82 */ /* 0x000e240000000800 */
[----:B0-----:R-:W-:-:S04]  /*11c0*/  SHF.R.S32.HI R23, RZ, 0x1f, R22 ;  /* 0x0000001fff177819 */ /* 0x001fc80000011416 */
.L_x_191:
[----:B------:R-:W-:Y:S05]  /*11d0*/  BRX R22 -0x11e0                                                         (*"BRANCH_TARGETS .L_x_192,.L_x_193,.L_x_98"*) ;  /* 0xffffffec16887949 */ /* 0x000fea000383ffff */
.L_x_193:
[----:B------:R-:W-:Y:S01]  /*11e0*/  HFMA2 R22, -RZ, RZ, 2.0234375, -19.203125 ;  /* 0x400ccccdff167431 */ /* 0x000fe200000001ff */
[----:B------:R-:W-:Y:S06]  /*11f0*/  BRA `(.L_x_97) ;  /* 0x00000000000c7947 */ /* 0x000fec0003800000 */
.L_x_98:
[----:B------:R-:W-:Y:S01]  /*1200*/  IMAD.MOV.U32 R22, RZ, RZ, 0x40200000 ;  /* 0x40200000ff167424 */ /* 0x000fe200078e00ff */
[----:B------:R-:W-:Y:S06]  /*1210*/  BRA `(.L_x_97) ;  /* 0x0000000000047947 */ /* 0x000fec0003800000 */
.L_x_192:
[----:B------:R-:W-:-:S07]  /*1220*/  MOV R22, 0x40600000 ;  /* 0x4060000000167802 */ /* 0x000fce0000000f00 */
.L_x_97:
[----:B------:R-:W-:Y:S05]  /*1230*/  BSYNC.RECONVERGENT B1 ;  /* 0x0000000000017941 */ /* 0x000fea0003800200 */
.L_x_94:
[----:B------:R-:W-:-:S05]  /*1240*/  FADD R0, R22, R22 ;  /* 0x0000001616007221 */ /* 0x000fca0000000000 */
[----:B------:R-:W-:-:S13]  /*1250*/  FSETP.GT.AND P2, PT, R21, R0, PT ;  /* 0x000000001500720b */ /* 0x000fda0003f44000 */
        /* <DEDUP_REMOVED lines=16> */
[----:B------:R-:W-:-:S07]  /*1360*/  MOV R22, 0x1380 ;  /* 0x0000138000167802 */ /* 0x000fce0000000f00 */
[----:B------:R-:W-:Y:S05]  /*1370*/  CALL.REL.NOINC `($__internal_6_$__cuda_sm3x_div_rn_noftz_f32_slowpath) ;  /* 0x0000000800707944 */ /* 0x000fea0003c00000 */
[----:B------:R-:W-:-:S07]  /*1380*/  MOV R21, R0 ;  /* 0x0000000000157202 */ /* 0x000fce0000000f00 */
.L_x_102:
[----:B------:R-:W-:Y:S05]  /*1390*/  BSYNC.RECONVERGENT B5 ;  /* 0x0000000000057941 */ /* 0x000fea0003800200 */
.L_x_101:
[----:B------:R-:W-:Y:S01]  /*13a0*/  FMUL R0, R21, -0.5 ;  /* 0xbf00000015007820 */ /* 0x000fe20000400000 */
[----:B------:R-:W-:Y:S02]  /*13b0*/  HFMA2 R22, -RZ, RZ, 3.7421875, 0 ;  /* 0x437c0000ff167431 */ /* 0x000fe400000001ff */
[----:B------:R-:W-:Y:S02]  /*13c0*/  IMAD.MOV.U32 R3, RZ, RZ, 0x3bbb989d ;  /* 0x3bbb989dff037424 */ /* 0x000fe400078e00ff */
[----:B------:R-:W-:-:S04]  /*13d0*/  FMUL R0, R0, R21 ;  /* 0x0000001500007220 */ /* 0x000fc80000400000 */
[----:B------:R-:W-:-:S04]  /*13e0*/  FFMA.SAT R3, R0, R3, 0.5 ;  /* 0x3f00000000037423 */ /* 0x000fc80000002003 */
[----:B------:R-:W-:-:S04]  /*13f0*/  FFMA.RM R3, R3, R22, 12582913 ;  /* 0x4b40000103037423 */ /* 0x000fc80000004016 */
[----:B------:R-:W-:-:S04]  /*1400*/  FADD R21, R3, -12583039 ;  /* 0xcb40007f03157421 */ /* 0x000fc80000000000 */
[----:B------:R-:W-:-:S04]  /*1410*/  FFMA R21, R0, 1.4426950216293334961, -R21 ;  /* 0x3fb8aa3b00157823 */ /* 0x000fc80000000815 */
[----:B------:R-:W-:Y:S01]  /*1420*/  FFMA R21, R0, 1.925963033500011079e-08, R21 ;  /* 0x32a5706000157823 */ /* 0x000fe20000000015 */
[----:B------:R-:W-:-:S05]  /*1430*/  SHF.L.U32 R0, R3, 0x17, RZ ;  /* 0x0000001703007819 */ /* 0x000fca00000006ff */
[----:B------:R-:W0:Y:S02]  /*1440*/  MUFU.EX2 R21, R21 ;  /* 0x0000001500157308 */ /* 0x000e240000000800 */
[----:B0-----:R-:W-:-:S07]  /*1450*/  FMUL R0, R0, R21 ;  /* 0x0000001500007220 */ /* 0x001fce0000400000 */
.L_x_100:
[----:B------:R-:W-:Y:S05]  /*1460*/  BSYNC.RECONVERGENT B4 ;  /* 0x0000000000047941 */ /* 0x000fea0003800200 */
.L_x_99:
[----:B------:R-:W0:Y:S02]  /*1470*/  LDC.64 R22, c[0x0][0x390] ;  /* 0x0000e400ff167b82 */ /* 0x000e240000000a00 */
[----:B0-----:R-:W-:-:S06]  /*1480*/  IMAD.WIDE R22, R27, 0x4, R22 ;  /* 0x000000041b167825 */ /* 0x001fcc00078e0216 */
[----:B------:R-:W2:Y:S01]  /*1490*/  LDG.E.CONSTANT R22, desc[UR8][R22.64] ;  /* 0x0000000816167981 */ /* 0x000ea2000c1e9900 */
[----:B------:R-:W-:Y:S01]  /*14a0*/  MOV R21, 0x3e99999a ;  /* 0x3e99999a00157802 */ /* 0x000fe20000000f00 */
[----:B------:R-:W-:Y:S01]  /*14b0*/  IMAD.MOV.U32 R3, RZ, RZ, R0 ;  /* 0x000000ffff037224 */ /* 0x000fe200078e0000 */
[----:B--2---:R-:W-:-:S03]  /*14c0*/  FSETP.GT.AND P2, PT, |R22|, 0.30000001192092895508, PT ;  /* 0x3e99999a1600780b */ /* 0x004fc60003f44200 */
[----:B------:R-:W-:-:S10]  /*14d0*/  FFMA R0, |R22|, -R21, 1 ;  /* 0x3f80000016007423 */ /* 0x000fd40000000a15 */
[----:B------:R-:W-:-:S05]  /*14e0*/  @P2 FMUL R3, R0, R3 ;  /* 0x0000000300032220 */ /* 0x000fca0000400000 */
[----:B------:R-:W-:-:S07]  /*14f0*/  FMNMX R7, R7, R3, !PT ;  /* 0x0000000307077209 */ /* 0x000fce0007800000 */
.L_x_90:
[----:B------:R-:W-:Y:S05]  /*1500*/  BSYNC.RECONVERGENT B3 ;  /* 0x0000000000037941 */ /* 0x000fea0003800200 */
.L_x_89:
[----:B------:R-:W2:Y:S02]  /*1510*/  LDG.E.CONSTANT R17, desc[UR8][R16.64+0x4] ;  /* 0x0000040810117981 */ /* 0x000ea4000c1e9900 */
[----:B--2---:R-:W-:-:S05]  /*1520*/  IMAD.WIDE R22, R17, 0x4, R14 ;  /* 0x0000000411167825 */ /* 0x004fca00078e020e */
[----:B------:R-:W2:Y:S01]  /*1530*/  LDG.E.CONSTANT R25, desc[UR8][R22.64] ;  /* 0x0000000816197981 */ /* 0x000ea2000c1e9900 */
[----:B------:R-:W-:Y:S01]  /*1540*/  BSSY.RECONVERGENT B3, `(.L_x_103) ;  /* 0x000005d000037945 */ /* 0x000fe20003800200 */
        /* <DEDUP_REMOVED lines=23> */
.L_x_106:
[----:B------:R-:W-:Y:S01]  /*16c0*/  FMUL.FTZ R21, R16, R3 ;  /* 0x0000000310157220 */ /* 0x000fe20000410000 */
[----:B------:R-:W-:-:S03]  /*16d0*/  FMUL.FTZ R3, R3, 0.5 ;  /* 0x3f00000003037820 */ /* 0x000fc60000410000 */
[----:B------:R-:W-:-:S04]  /*16e0*/  FFMA R0, -R21, R21, R16 ;  /* 0x0000001515007223 */ /* 0x000fc80000000110 */
[----:B------:R-:W-:-:S07]  /*16f0*/  FFMA R21, R0, R3, R21 ;  /* 0x0000000300157223 */ /* 0x000fce0000000015 */
.L_x_107:
[----:B------:R-:W-:Y:S05]  /*1700*/  BSYNC.RECONVERGENT B1 ;  /* 0x0000000000017941 */ /* 0x000fea0003800200 */
.L_x_105:
[----:B------:R-:W-:Y:S01]  /*1710*/  ISETP.GT.AND P2, PT, R25, 0x3, PT ;  /* 0x000000031900780c */ /* 0x000fe20003f44270 */
[----:B------:R-:W-:-:S12]  /*1720*/  BSSY.RECONVERGENT B1, `(.L_x_108) ;  /* 0x0000013000017945 */ /* 0x000fd80003800200 */
[----:B------:R-:W-:Y:S05]  /*1730*/  @P2 BRA `(.L_x_109) ;  /* 0x0000000000242947 */ /* 0x000fea0003800000 */
[----:B------:R-:W-:-:S04]  /*1740*/  IADD3 R0, PT, PT, R25, -0x2, RZ ;  /* 0xfffffffe19007810 */ /* 0x000fc80007ffe0ff */
[----:B------:R-:W-:-:S13]  /*1750*/  ISETP.GE.U32.AND P2, PT, R0, 0x2, PT ;  /* 0x000000020000780c */ /* 0x000fda0003f46070 */
[----:B------:R-:W-:Y:S05]  /*1760*/  @!P2 BRA `(.L_x_110) ;  /* 0x000000000010a947 */ /* 0x000fea0003800000 */
[----:B------:R-:W-:Y:S01]  /*1770*/  ISETP.NE.AND P2, PT, R25, RZ, PT ;  /* 0x000000ff1900720c */ /* 0x000fe20003f45270 */
[----:B------:R-:W-:-:S12]  /*1780*/  IMAD.MOV.U32 R0, RZ, RZ, 0x40900000 ;  /* 0x40900000ff007424 */ /* 0x000fd800078e00ff */
[----:B------:R-:W-:Y:S05]  /*1790*/  @!P2 BRA `(.L_x_111) ;  /* 0x00000000002ca947 */ /* 0x000fea0003800000 */
[----:B------:R-:W-:Y:S05]  /*17a0*/  BRA `(.L_x_112) ;  /* 0x00000000001c7947 */ /* 0x000fea0003800000 */
.L_x_110:
[----:B------:R-:W-:Y:S01]  /*17b0*/  HFMA2 R0, -RZ, RZ, 2, 0 ;  /* 0x40000000ff007431 */ /* 0x000fe200000001ff */
[----:B------:R-:W-:Y:S06]  /*17c0*/  BRA `(.L_x_111) ;  /* 0x0000000000207947 */ /* 0x000fec0003800000 */
.L_x_109:
[----:B------:R-:W-:-:S13]  /*17d0*/  ISETP.NE.AND P2, PT, R25, 0x5, PT ;  /* 0x000000051900780c */ /* 0x000fda0003f45270 */
[----:B------:R-:W-:Y:S05]  /*17e0*/  @!P2 BRA `(.L_x_113) ;  /* 0x000000000014a947 */ /* 0x000fea0003800000 */
[----:B------:R-:W-:-:S13]  /*17f0*/  ISETP.NE.AND P2, PT, R25, 0x4, PT ;  /* 0x000000041900780c */ /* 0x000fda0003f45270 */
[----:B------:R-:W-:Y:S01]  /*1800*/  @!P2 MOV R0, 0x40600000 ;  /* 0x406000000000a802 */ /* 0x000fe20000000f00 */
[----:B------:R-:W-:Y:S06]  /*1810*/  @!P2 BRA `(.L_x_111) ;  /* 0x00000000000ca947 */ /* 0x000fec0003800000 */
.L_x_112:
[----:B------:R-:W-:Y:S01]  /*1820*/  HFMA2 R0, -RZ, RZ, 2.0625, 0 ;  /* 0x40200000ff007431 */ /* 0x000fe200000001ff */
[----:B------:R-:W-:Y:S06]  /*1830*/  BRA `(.L_x_111) ;  /* 0x0000000000047947 */ /* 0x000fec0003800000 */
.L_x_113:
[----:B------:R-:W-:-:S07]  /*1840*/  IMAD.MOV.U32 R0, RZ, RZ, 0x400ccccd ;  /* 0x400ccccdff007424 */ /* 0x000fce00078e00ff */
.L_x_111:
[----:B------:R-:W-:Y:S05]  /*1850*/  BSYNC.RECONVERGENT B1 ;  /* 0x0000000000017941 */ /* 0x000fea0003800200 */
.L_x_108:
[----:B------:R-:W-:-:S05]  /*1860*/  FADD R16, R0, R0 ;  /* 0x0000000000107221 */ /* 0x000fca0000000000 */
[----:B------:R-:W-:-:S13]  /*1870*/  FSETP.GT.AND P2, PT, R21, R16, PT ;  /* 0x000000101500720b */ /* 0x000fda0003f44000 */
[----:B------:R-:W-:Y:S05]  /*1880*/  @P2 BRA `(.L_x_104) ;  /* 0x0000000000a02947 */ /* 0x000fea0003800000 */
[----:B------:R-:W-:Y:S01]  /*1890*/  FSETP.GE.AND P2, PT, R21, R0, PT ;  /* 0x000000001500720b */ /* 0x000fe20003f46000 */
[----:B------:R-:W-:Y:S01]  /*18a0*/  BSSY.RECONVERGENT B4, `(.L_x_114) ;  /* 0x000001e000047945 */ /* 0x000fe20003800200 */
[----:B------:R-:W-:-:S11]  /*18b0*/  MOV R3, RZ ;  /* 0x000000ff00037202 */ /* 0x000fd60000000f00 */
        /* <DEDUP_REMOVED lines=12> */
[----:B------:R-:W-:Y:S02]  /*1980*/  MOV R0, R22 ;  /* 0x0000001600007202 */ /* 0x000fe40000000f00 */
[----:B------:R-:W-:-:S07]  /*1990*/  MOV R22, 0x19b0 ;  /* 0x000019b000167802 */ /* 0x000fce0000000f00 */
[----:B------:R-:W-:Y:S05]  /*19a0*/  CALL.REL.NOINC `($__internal_6_$__cuda_sm3x_div_rn_noftz_f32_slowpath) ;  /* 0x0000000000e47944 */ /* 0x000fea0003c00000 */
.L_x_117:
[----:B------:R-:W-:Y:S05]  /*19b0*/  BSYNC.RECONVERGENT B5 ;  /* 0x0000000000057941 */ /* 0x000fea0003800200 */
.L_x_116:
[----:B------:R-:W-:Y:S02]  /*19c0*/  HFMA2 R16, -RZ, RZ, 0.96630859375, -0.0022525787353515625 ;  /* 0x3bbb989dff107431 */ /* 0x000fe400000001ff */
[----:B------:R-:W-:Y:S01]  /*19d0*/  FMUL R3, R0, -0.5 ;  /* 0xbf00000000037820 */ /* 0x000fe20000400000 */
[----:B------:R-:W-:-:S03]  /*19e0*/  IMAD.MOV.U32 R21, RZ, RZ, 0x437c0000 ;  /* 0x437c0000ff157424 */ /* 0x000fc600078e00ff */
        /* <DEDUP_REMOVED lines=9> */
.L_x_115:
[----:B------:R-:W-:Y:S05]  /*1a80*/  BSYNC.RECONVERGENT B4 ;  /* 0x0000000000047941 */ /* 0x000fea0003800200 */
.L_x_114:
[----:B------:R-:W0:Y:S02]  /*1a90*/  LDC.64 R22, c[0x0][0x390] ;  /* 0x0000e400ff167b82 */ /* 0x000e240000000a00 */
[----:B0-----:R-:W-:-:S06]  /*1aa0*/  IMAD.WIDE R22, R17, 0x4, R22 ;  /* 0x0000000411167825 */ /* 0x001fcc00078e0216 */
[----:B------:R-:W2:Y:S01]  /*1ab0*/  LDG.E.CONSTANT R22, desc[UR8][R22.64] ;  /* 0x0000000816167981 */ /* 0x000ea2000c1e9900 */
[----:B------:R-:W-:Y:S02]  /*1ac0*/  MOV R17, 0x3e99999a ;  /* 0x3e99999a00117802 */ /* 0x000fe40000000f00 */
[----:B--2---:R-:W-:-:S03]  /*1ad0*/  FSETP.GT.AND P2, PT, |R22|, 0.30000001192092895508, PT ;  /* 0x3e99999a1600780b */ /* 0x004fc60003f44200 */
[----:B------:R-:W-:-:S10]  /*1ae0*/  FFMA R0, |R22|, -R17, 1 ;  /* 0x3f80000016007423 */ /* 0x000fd40000000a11 */
[----:B------:R-:W-:-:S05]  /*1af0*/  @P2 FMUL R3, R0, R3 ;  /* 0x0000000300032220 */ /* 0x000fca0000400000 */
[----:B------:R-:W-:-:S07]  /*1b00*/  FMNMX R7, R7, R3, !PT ;  /* 0x0000000307077209 */ /* 0x000fce0007800000 */
.L_x_104:
[----:B------:R-:W-:Y:S05]  /*1b10*/  BSYNC.RECONVERGENT B3 ;  /* 0x0000000000037941 */ /* 0x000fea0003800200 */
.L_x_103:
[----:B------:R-:W-:Y:S01]  /*1b20*/  IADD3 R4, PT, PT, R4, 0x2, RZ ;  /* 0x0000000204047810 */ /* 0x000fe20007ffe0ff */
[----:B------:R-:W-:Y:S06]  /*1b30*/  @P4 BRA `(.L_x_118) ;  /* 0xfffffff000d04947 */ /* 0x000fec000383ffff */
.L_x_73:
[----:B-1----:R-:W-:Y:S05]  /*1b40*/  BSYNC.RECONVERGENT B0 ;  /* 0x0000000000007941 */ /* 0x002fea0003800200 */
.L_x_72:
[----:B------:R-:W-:Y:S05]  /*1b50*/  BRA.U UP2, `(.L_x_119) ;  /* 0xffffffe902c07547 */ /* 0x000fea000b83ffff */
[----:B------:R-:W-:Y:S05]  /*1b60*/  BRA.U UP1, `(.L_x_120) ;  /* 0xffffffe9019c7547 */ /* 0x000fea000b83ffff */
[----:B------:R-:W-:Y:S05]  /*1b70*/  BRA.U UP0, `(.L_x_121) ;  /* 0xffffffe9007c7547 */ /* 0x000fea000b83ffff */
[----:B------:R-:W0:Y:S01]  /*1b80*/  LDCU UR5, c[0x0][0x3bc] ;  /* 0x00007780ff0577ac */ /* 0x000e220008000800 */
[----:B------:R-:W1:Y:S01]  /*1b90*/  LDC.64 R2, c[0x0][0x3b0] ;  /* 0x0000ec00ff027b82 */ /* 0x000e620000000a00 */
[----:B0-----:R-:W-:-:S04]  /*1ba0*/  IMAD R19, R18, UR5, R19 ;  /* 0x0000000512137c24 */ /* 0x001fc8000f8e0213 */
[----:B------:R-:W-:-:S04]  /*1bb0*/  IMAD R19, R19, UR5, R20 ;  /* 0x0000000513137c24 */ /* 0x000fc8000f8e0214 */
[----:B-1----:R-:W-:-:S05]  /*1bc0*/  IMAD.WIDE R2, R19, 0x4, R2 ;  /* 0x0000000413027825 */ /* 0x002fca00078e0202 */
[----:B------:R-:W-:Y:S01]  /*1bd0*/  STG.E desc[UR8][R2.64], R7 ;  /* 0x0000000702007986 */ /* 0x000fe2000c101908 */
[----:B------:R-:W-:Y:S05]  /*1be0*/  EXIT ;  /* 0x000000000000794d */ /* 0x000fea0003800000 */
        .weak           $__internal_5_$__cuda_sm20_sqrt_rn_f32_slowpath
        .type           $__internal_5_$__cuda_sm20_sqrt_rn_f32_slowpath,@function
        .size           $__internal_5_$__cuda_sm20_sqrt_rn_f32_slowpath,($__internal_6_$__cuda_sm3x_div_rn_noftz_f32_slowpath - $__internal_5_$__cuda_sm20_sqrt_rn_f32_slowpath)
$__internal_5_$__cuda_sm20_sqrt_rn_f32_slowpath:
[----:B------:R-:W-:-:S13]  /*1bf0*/  LOP3.LUT P2, RZ, R0, 0x7fffffff, RZ, 0xc0, !PT ;  /* 0x7fffffff00ff7812 */ /* 0x000fda000784c0ff */
[----:B------:R-:W-:Y:S01]  /*1c00*/  @!P2 IMAD.MOV.U32 R21, RZ, RZ, R0 ;  /* 0x000000ffff15a224 */ /* 0x000fe200078e0000 */
[----:B------:R-:W-:Y:S06]  /*1c10*/  @!P2 BRA `(.L_x_122) ;  /* 0x000000000040a947 */ /* 0x000fec0003800000 */
[----:B------:R-:W-:-:S13]  /*1c20*/  FSETP.GEU.FTZ.AND P2, PT, R0, RZ, PT ;  /* 0x000000ff0000720b */ /* 0x000fda0003f5e000 */
[----:B------:R-:W-:Y:S01]  /*1c30*/  @!P2 MOV R21, 0x7fffffff ;  /* 0x7fffffff0015a802 */ /* 0x000fe20000000f00 */
[----:B------:R-:W-:Y:S06]  /*1c40*/  @!P2 BRA `(.L_x_122) ;  /* 0x000000000034a947 */ /* 0x000fec0003800000 */
[----:B------:R-:W-:-:S13]  /*1c50*/  FSETP.GTU.FTZ.AND P2, PT, |R0|, +INF , PT ;  /* 0x7f8000000000780b */ /* 0x000fda0003f5c200 */
[----:B------:R-:W-:Y:S01]  /*1c60*/  @P2 FADD.FTZ R21, R0, 1 ;  /* 0x3f80000000152421 */ /* 0x000fe20000010000 */
[----:B------:R-:W-:Y:S06]  /*1c70*/  @P2 BRA `(.L_x_122) ;  /* 0x0000000000282947 */ /* 0x000fec0003800000 */
[----:B------:R-:W-:-:S13]  /*1c80*/  FSETP.NEU.FTZ.AND P2, PT, |R0|, +INF , PT ;  /* 0x7f8000000000780b */ /* 0x000fda0003f5d200 */
[----:B------:R-:W-:-:S04]  /*1c90*/  @P2 FFMA R24, R0, 1.84467440737095516160e+19, RZ ;  /* 0x5f80000000182823 */ /* 0x000fc800000000ff */
[----:B------:R-:W0:Y:S02]  /*1ca0*/  @P2 MUFU.RSQ R21, R24 ;  /* 0x0000001800152308 */ /* 0x000e240000001400 */
[----:B0-----:R-:W-:-:S04]  /*1cb0*/  @P2 FMUL.FTZ R3, R24, R21 ;  /* 0x0000001518032220 */ /* 0x001fc80000410000 */
[----:B------:R-:W-:-:S04]  /*1cc0*/  @P2 FADD.FTZ R23, -R3, -RZ ;  /* 0x800000ff03172221 */ /* 0x000fc80000010100 */
[----:B------:R-:W-:Y:S01]  /*1cd0*/  @P2 FFMA R26, R3, R23, R24 ;  /* 0x00000017031a2223 */ /* 0x000fe20000000018 */
[----:B------:R-:W-:Y:S01]  /*1ce0*/  @P2 FMUL.FTZ R23, R21, 0.5 ;  /* 0x3f00000015172820 */ /* 0x000fe20000410000 */
[----:B------:R-:W-:-:S03]  /*1cf0*/  @!P2 MOV R21, R0 ;  /* 0x000000000015a202 */ /* 0x000fc60000000f00 */
[----:B------:R-:W-:-:S04]  /*1d00*/  @P2 FFMA R23, R26, R23, R3 ;  /* 0x000000171a172223 */ /* 0x000fc80000000003 */
[----:B------:R-:W-:-:S07]  /*1d10*/  @P2 FMUL.FTZ R21, R23, 2.3283064365386962891e-10 ;  /* 0x2f80000017152820 */ /* 0x000fce0000410000 */
.L_x_122:
[----:B------:R-:W-:-:S04]  /*1d20*/  HFMA2 R23, -RZ, RZ, 0, 0 ;  /* 0x00000000ff177431 */ /* 0x000fc800000001ff */
[----:B------:R-:W-:Y:S05]  /*1d30*/  RET.REL.NODEC R22 `(compute_exclusion_field_cell_list) ;  /* 0xffffffe016b07950 */ /* 0x000fea0003c3ffff */
        .weak           $__internal_6_$__cuda_sm3x_div_rn_noftz_f32_slowpath
        .type           $__internal_6_$__cuda_sm3x_div_rn_noftz_f32_slowpath,@function
        .size           $__internal_6_$__cuda_sm3x_div_rn_noftz_f32_slowpath,(.L_x_205 - $__internal_6_$__cuda_sm3x_div_rn_noftz_f32_slowpath)
$__internal_6_$__cuda_sm3x_div_rn_noftz_f32_slowpath:
        /* <DEDUP_REMOVED lines=9> */
[----:B------:R-:W-:Y:S01]  /*1dd0*/  @!P2 MOV R26, RZ ;  /* 0x000000ff001aa202 */ /* 0x000fe20000000f00 */
        /* <DEDUP_REMOVED lines=24> */
.L_x_124:
[----:B------:R-:W-:Y:S01]  /*1f60*/  LEA R29, R21, 0xc0800000, 0x17 ;  /* 0xc0800000151d7811 */ /* 0x000fe200078eb8ff */
[----:B------:R-:W-:Y:S01]  /*1f70*/  BSSY.RECONVERGENT B2, `(.L_x_129) ;  /* 0x0000036000027945 */ /* 0x000fe20003800200 */
[----:B------:R-:W-:Y:S02]  /*1f80*/  IADD3 R24, PT, PT, R24, -0x7f, RZ ;  /* 0xffffff8118187810 */ /* 0x000fe40007ffe0ff */
[----:B------:R-:W-:Y:S02]  /*1f90*/  IADD3 R29, PT, PT, -R29, R0, RZ ;  /* 0x000000001d1d7210 */ /* 0x000fe40007ffe1ff */
[C---:B------:R-:W-:Y:S01]  /*1fa0*/  IADD3 R25, PT, PT, R24.reuse, 0x7f, -R21 ;  /* 0x0000007f18197810 */ /* 0x040fe20007ffe815 */
[----:B------:R-:W-:Y:S01]  /*1fb0*/  IMAD R3, R24, -0x800000, R3 ;  /* 0xff80000018037824 */ /* 0x000fe200078e0203 */
[----:B------:R-:W0:Y:S01]  /*1fc0*/  MUFU.RCP R23, R29 ;  /* 0x0000001d00177308 */ /* 0x000e220000001000 */
[----:B------:R-:W-:Y:S02]  /*1fd0*/  FADD.FTZ R28, -R29, -RZ ;  /* 0x800000ff1d1c7221 */ /* 0x000fe40000010100 */
[----:B------:R-:W-:-:S02]  /*1fe0*/  IMAD.IADD R26, R25, 0x1, R26 ;  /* 0x00000001191a7824 */ /* 0x000fc400078e021a */
[----:B0-----:R-:W-:-:S04]  /*1ff0*/  FFMA R0, R23, R28, 1 ;  /* 0x3f80000017007423 */ /* 0x001fc8000000001c */
        /* <DEDUP_REMOVED lines=8> */
[----:B------:R-:W-:-:S04]  /*2080*/  IADD3 R24, PT, PT, R25, R26, RZ ;  /* 0x0000001a19187210 */ /* 0x000fc80007ffe0ff */
[----:B------:R-:W-:-:S04]  /*2090*/  IADD3 R25, PT, PT, R24, -0x1, RZ ;  /* 0xffffffff18197810 */ /* 0x000fc80007ffe0ff */
        /* <DEDUP_REMOVED lines=10> */
[CCC-:B------:R-:W-:Y:S01]  /*2140*/  FFMA.RP R26, R0.reuse, R21.reuse, R23.reuse ;  /* 0x00000015001a7223 */ /* 0x1c0fe20000008017 */
[----:B------:R-:W-:Y:S01]  /*2150*/  FFMA.RM R21, R0, R21, R23 ;  /* 0x0000001500157223 */ /* 0x000fe20000004017 */
[C---:B------:R-:W-:Y:S02]  /*2160*/  IADD3 R0, PT, PT, R24.reuse, 0x20, RZ ;  /* 0x0000002018007810 */ /* 0x040fe40007ffe0ff */
[----:B------:R-:W-:Y:S02]  /*2170*/  LOP3.LUT R23, R25, 0x7fffff, RZ, 0xc0, !PT ;  /* 0x007fffff19177812 */ /* 0x000fe400078ec0ff */
[C---:B------:R-:W-:Y:S02]  /*2180*/  ISETP.NE.AND P5, PT, R24.reuse, RZ, PT ;  /* 0x000000ff1800720c */ /* 0x040fe40003fa5270 */
[----:B------:R-:W-:Y:S02]  /*2190*/  LOP3.LUT R23, R23, 0x800000, RZ, 0xfc, !PT ;  /* 0x0080000017177812 */ /* 0x000fe400078efcff */
[----:B------:R-:W-:Y:S01]  /*21a0*/  ISETP.NE.AND P3, PT, R24, RZ, PT ;  /* 0x000000ff1800720c */ /* 0x000fe20003f65270 */
[----:B------:R-:W-:Y:S01]  /*21b0*/  IMAD.MOV R24, RZ, RZ, -R24 ;  /* 0x000000ffff187224 */ /* 0x000fe200078e0a18 */
[----:B------:R-:W-:-:S02]  /*21c0*/  SHF.L.U32 R0, R23, R0, RZ ;  /* 0x0000000017007219 */ /* 0x000fc400000006ff */
[----:B------:R-:W-:Y:S02]  /*21d0*/  FSETP.NEU.FTZ.AND P2, PT, R26, R21, PT ;  /* 0x000000151a00720b */ /* 0x000fe40003f5d000 */
        /* <DEDUP_REMOVED lines=11> */
.L_x_131:
[----:B------:R-:W-:-:S04]  /*2290*/  LOP3.LUT R3, R3, 0x80000000, RZ, 0xc0, !PT ;  /* 0x8000000003037812 */ /* 0x000fc800078ec0ff */
[----:B------:R-:W-:Y:S01]  /*22a0*/  LOP3.LUT R3, R3, 0x7f800000, RZ, 0xfc, !PT ;  /* 0x7f80000003037812 */ /* 0x000fe200078efcff */
[----:B------:R-:W-:Y:S06]  /*22b0*/  BRA `(.L_x_132) ;  /* 0x0000000000047947 */ /* 0x000fec0003800000 */
.L_x_130:
[----:B------:R-:W-:-:S07]  /*22c0*/  LEA R3, R26, R3, 0x17 ;  /* 0x000000031a037211 */ /* 0x000fce00078eb8ff */
.L_x_132:
[----:B------:R-:W-:Y:S05]  /*22d0*/  BSYNC.RECONVERGENT B2 ;  /* 0x0000000000027941 */ /* 0x000fea0003800200 */
.L_x_129:
[----:B------:R-:W-:Y:S05]  /*22e0*/  BRA `(.L_x_133) ;  /* 0x0000000000207947 */ /* 0x000fea0003800000 */
.L_x_128:
[----:B------:R-:W-:-:S04]  /*22f0*/  LOP3.LUT R3, R0, 0x80000000, R3, 0x48, !PT ;  /* 0x8000000000037812 */ /* 0x000fc800078e4803 */
[----:B------:R-:W-:Y:S01]  /*2300*/  LOP3.LUT R3, R3, 0x7f800000, RZ, 0xfc, !PT ;  /* 0x7f80000003037812 */ /* 0x000fe200078efcff */
[----:B------:R-:W-:Y:S06]  /*2310*/  BRA `(.L_x_133) ;  /* 0x0000000000147947 */ /* 0x000fec0003800000 */
.L_x_127:
[----:B------:R-:W-:Y:S01]  /*2320*/  LOP3.LUT R3, R0, 0x80000000, R3, 0x48, !PT ;  /* 0x8000000000037812 */ /* 0x000fe200078e4803 */
[----:B------:R-:W-:Y:S06]  /*2330*/  BRA `(.L_x_133) ;  /* 0x00000000000c7947 */ /* 0x000fec0003800000 */
.L_x_126:
[----:B------:R-:W0:Y:S01]  /*2340*/  MUFU.RSQ R3, -QNAN ;  /* 0xffc0000000037908 */ /* 0x000e220000001400 */
[----:B------:R-:W-:Y:S05]  /*2350*/  BRA `(.L_x_133) ;  /* 0x0000000000047947 */ /* 0x000fea0003800000 */
.L_x_125:
[----:B------:R-:W-:-:S07]  /*2360*/  FADD.FTZ R3, R3, R0 ;  /* 0x0000000003037221 */ /* 0x000fce0000010000 */
.L_x_133:
[----:B------:R-:W-:Y:S05]  /*2370*/  BSYNC.RECONVERGENT B1 ;  /* 0x0000000000017941 */ /* 0x000fea0003800200 */
.L_x_123:
[----:B------:R-:W-:Y:S01]  /*2380*/  HFMA2 R23, -RZ, RZ, 0, 0 ;  /* 0x00000000ff177431 */ /* 0x000fe200000001ff */
[----:B0-----:R-:W-:-:S03]  /*2390*/  MOV R0, R3 ;  /* 0x0000000300007202 */ /* 0x001fc60000000f00 */
[----:B------:R-:W-:Y:S05]  /*23a0*/  RET.REL.NODEC R22 `(compute_exclusion_field_cell_list) ;  /* 0xffffffdc16147950 */ /* 0x000fea0003c3ffff */
.L_x_134:
        /* <DEDUP_REMOVED lines=13> */
.L_x_205:


//--------------------- .text.compute_exclusion_field --------------------------
	.section	.text.compute_exclusion_field,"ax",@progbits
	.align	128
        .global         compute_exclusion_field
        .type           compute_exclusion_field,@function
        .size           compute_exclusion_field,(.L_x_207 - compute_exclusion_field)
        .other          compute_exclusion_field,@"STO_CUDA_ENTRY STV_DEFAULT"
compute_exclusion_field:
.text.compute_exclusion_field:
        /* <DEDUP_REMOVED lines=17> */
[----:B------:R-:W0:Y:S01]  /*0110*/  LDCU UR4, c[0x0][0x3a0] ;  /* 0x00007400ff0477ac */ /* 0x000e220008000800 */
[----:B------:R-:W1:Y:S01]  /*0120*/  LDC.64 R12, c[0x0][0x3b0] ;  /* 0x0000ec00ff0c7b82 */ /* 0x000e620000000a00 */
[----:B------:R-:W-:Y:S01]  /*0130*/  I2FP.F32.U32 R4, R10 ;  /* 0x0000000a00047245 */ /* 0x000fe20000201000 */
[----:B------:R-:W-:Y:S01]  /*0140*/  HFMA2 R18, -RZ, RZ, 0, 0 ;  /* 0x00000000ff127431 */ /* 0x000fe200000001ff */
[----:B------:R-:W2:Y:S01]  /*0150*/  LDCU.64 UR6, c[0x0][0x3a8] ;  /* 0x00007500ff0677ac */ /* 0x000ea20008000a00 */
[----:B------:R-:W-:Y:S02]  /*0160*/  I2FP.F32.S32 R0, R2 ;  /* 0x0000000200007245 */ /* 0x000fe40000201400 */
[----:B------:R-:W-:Y:S01]  /*0170*/  I2FP.F32.U32 R3, R11 ;  /* 0x0000000b00037245 */ /* 0x000fe20000201000 */
[----:B------:R-:W-:Y:S01]  /*0180*/  FADD R15, R4, 0.5 ;  /* 0x3f000000040f7421 */ /* 0x000fe20000000000 */
[----:B------:R-:W3:Y:S01]  /*0190*/  LDCU.64 UR12, c[0x0][0x358] ;  /* 0x00006b00ff0c77ac */ /* 0x000ee20008000a00 */
[----:B------:R-:W-:-:S02]  /*01a0*/  FADD R0, R0, 0.5 ;  /* 0x3f00000000007421 */ /* 0x000fc40000000000 */
[----:B------:R-:W-:Y:S01]  /*01b0*/  FADD R4, R3, 0.5 ;  /* 0x3f00000003047421 */ /* 0x000fe20000000000 */
[----:B0-----:R-:W-:Y:S01]  /*01c0*/  UISETP.GE.AND UP0, UPT, UR4, 0x1, UPT ;  /* 0x000000010400788c */ /* 0x001fe2000bf06270 */
[-C--:B-1----:R-:W-:Y:S01]  /*01d0*/  FFMA R15, R15, R13.reuse, R12 ;  /* 0x0000000d0f0f7223 */ /* 0x082fe2000000000c */
[-C--:B--2---:R-:W-:Y:S01]  /*01e0*/  FFMA R14, R0, R13.reuse, UR6 ;  /* 0x00000006000e7e23 */ /* 0x084fe2000800000d */
[----:B------:R-:W-:-:S06]  /*01f0*/  FFMA R13, R4, R13, UR7 ;  /* 0x00000007040d7e23 */ /* 0x000fcc000800000d */
[----:B---3--:R-:W-:Y:S05]  /*0200*/  BRA.U !UP0, `(.L_x_135) ;  /* 0x0000001108d07547 */ /* 0x008fea000b800000 */
[----:B------:R-:W-:Y:S01]  /*0210*/  UISETP.NE.AND UP0, UPT, UR4, 0x1, UPT ;  /* 0x000000010400788c */ /* 0x000fe2000bf05270 */
[----:B------:R-:W-:Y:S01]  /*0220*/  MOV R18, RZ ;  /* 0x000000ff00127202 */ /* 0x000fe20000000f00 */
[----:B------:R-:W-:-:S07]  /*0230*/  IMAD.MOV.U32 R12, RZ, RZ, RZ ;  /* 0x000000ffff0c7224 */ /* 0x000fce00078e00ff */
[----:B------:R-:W-:Y:S05]  /*0240*/  BRA.U !UP0, `(.L_x_136) ;  /* 0x0000000d08347547 */ /* 0x000fea000b800000 */
[----:B------:R-:W0:Y:S01]  /*0250*/  LDCU.64 UR8, c[0x0][0x390] ;  /* 0x00007200ff0877ac */ /* 0x000e220008000a00 */
[----:B------:R-:W1:Y:S01]  /*0260*/  LDC.64 R4, c[0x0][0x380] ;  /* 0x0000e000ff047b82 */ /* 0x000e620000000a00 */
[----:B------:R-:W-:Y:S01]  /*0270*/  CS2R R18, SRZ ;  /* 0x0000000000127805 */ /* 0x000fe2000001ff00 */
[----:B------:R-:W2:Y:S01]  /*0280*/  LDCU.64 UR10, c[0x0][0x388] ;  /* 0x00007100ff0a77ac */ /* 0x000ea20008000a00 */
[----:B------:R-:W-:-:S06]  /*0290*/  ULOP3.LUT UR4, UR4, 0x7ffffffe, URZ, 0xc0, !UPT ;  /* 0x7ffffffe04047892 */ /* 0x000fcc000f8ec0ff */
[----:B------:R-:W-:Y:S01]  /*02a0*/  MOV R12, UR4 ;  /* 0x00000004000c7c02 */ /* 0x000fe20008000f00 */
[----:B0-----:R-:W-:Y:S02]  /*02b0*/  UIADD3 UR7, UP0, UPT, UR8, 0x4, URZ ;  /* 0x0000000408077890 */ /* 0x001fe4000ff1e0ff */
[----:B--2---:R-:W-:Y:S02]  /*02c0*/  UIADD3 UR5, UP1, UPT, UR10, 0x4, URZ ;  /* 0x000000040a057890 */ /* 0x004fe4000ff3e0ff */
[----:B------:R-:W-:Y:S02]  /*02d0*/  UIADD3.X UR8, UPT, UPT, URZ, UR9, URZ, UP0, !UPT ;  /* 0x00000009ff087290 */ /* 0x000fe400087fe4ff */
[----:B------:R-:W-:Y:S01]  /*02e0*/  IMAD.U32 R8, RZ, RZ, UR7 ;  /* 0x00000007ff087e24 */ /* 0x000fe2000f8e00ff */
[----:B------:R-:W-:Y:S01]  /*02f0*/  UIADD3.X UR6, UPT, UPT, URZ, UR11, URZ, UP1, !UPT ;  /* 0x0000000bff067290 */ /* 0x000fe20008ffe4ff */
[----:B------:R-:W-:Y:S01]  /*0300*/  MOV R6, UR5 ;  /* 0x0000000500067c02 */ /* 0x000fe20008000f00 */
[----:B------:R-:W-:Y:S01]  /*0310*/  UIADD3 UR9, UPT, UPT, -UR4, URZ, URZ ;  /* 0x000000ff04097290 */ /* 0x000fe2000fffe1ff */
[----:B------:R-:W-:-:S03]  /*0320*/  IMAD.U32 R9, RZ, RZ, UR8 ;  /* 0x00000008ff097e24 */ /* 0x000fc6000f8e00ff */
[----:B------:R-:W-:-:S08]  /*0330*/  MOV R7, UR6 ;  /* 0x0000000600077c02 */ /* 0x000fd00008000f00 */
.L_x_164:
[----:B------:R-:W2:Y:S01]  /*0340*/  LDG.E.CONSTANT R3, desc[UR12][R6.64+-0x4] ;  /* 0xfffffc0c06037981 */ /* 0x000ea2000c1e9900 */
[----:B------:R-:W-:-:S04]  /*0350*/  UIADD3 UR9, UPT, UPT, UR9, 0x2, URZ ;  /* 0x0000000209097890 */ /* 0x000fc8000fffe0ff */
[----:B------:R-:W-:Y:S01]  /*0360*/  UISETP.NE.AND UP0, UPT, UR9, URZ, UPT ;  /* 0x000000ff0900728c */ /* 0x000fe2000bf05270 */
[----:B--2---:R-:W-:-:S13]  /*0370*/  ISETP.NE.AND P0, PT, R3, 0x6, PT ;  /* 0x000000060300780c */ /* 0x004fda0003f05270 */
[----:B------:R-:W-:Y:S05]  /*0380*/  @!P0 BRA `(.L_x_137) ;  /* 0x0000000400648947 */ /* 0x000fea0003800000 */
[----:B-1----:R-:W-:-:S05]  /*0390*/  IMAD.WIDE.U32 R16, R19, 0x4, R4 ;  /* 0x0000000413107825 */ /* 0x002fca00078e0004 */
        /* <DEDUP_REMOVED lines=14> */
[----:B------:R-:W-:Y:S01]  /*0480*/  IMAD.MOV.U32 R0, RZ, RZ, R21 ;  /* 0x000000ffff007224 */ /* 0x000fe200078e0015 */
[----:B------:R-:W-:-:S07]  /*0490*/  MOV R16, 0x4b0 ;  /* 0x000004b000107802 */ /* 0x000fce0000000f00 */
[----:B------:R-:W-:Y:S05]  /*04a0*/  CALL.REL.NOINC `($__internal_7_$__cuda_sm20_sqrt_rn_f32_slowpath) ;  /* 0x0000001000447944 */ /* 0x000fea0003c00000 */
[----:B------:R-:W-:Y:S05]  /*04b0*/  BRA `(.L_x_140) ;  /* 0x0000000000107947 */ /* 0x000fea0003800000 */
.L_x_139:
[----:B------:R-:W-:Y:S01]  /*04c0*/  FMUL.FTZ R0, R21, R20 ;  /* 0x0000001415007220 */ /* 0x000fe20000410000 */
[----:B------:R-:W-:-:S03]  /*04d0*/  FMUL.FTZ R16, R20, 0.5 ;  /* 0x3f00000014107820 */ /* 0x000fc60000410000 */
[----:B------:R-:W-:-:S04]  /*04e0*/  FFMA R17, -R0, R0, R21 ;  /* 0x0000000000117223 */ /* 0x000fc80000000115 */
[----:B------:R-:W-:-:S07]  /*04f0*/  FFMA R0, R17, R16, R0 ;  /* 0x0000001011007223 */ /* 0x000fce0000000000 */
.L_x_140:
[----:B------:R-:W-:Y:S05]  /*0500*/  BSYNC.RECONVERGENT B0 ;  /* 0x0000000000007941 */ /* 0x000fea0003800200 */
.L_x_138:
[----:B------:R-:W-:-:S13]  /*0510*/  ISETP.GT.AND P0, PT, R3, 0x3, PT ;  /* 0x000000030300780c */ /* 0x000fda0003f04270 */
[----:B------:R-:W-:Y:S05]  /*0520*/  @P0 BRA `(.L_x_141) ;  /* 0x0000000000240947 */ /* 0x000fea0003800000 */
[----:B------:R-:W-:-:S04]  /*0530*/  IADD3 R16, PT, PT, R3, -0x2, RZ ;  /* 0xfffffffe03107810 */ /* 0x000fc80007ffe0ff */
[----:B------:R-:W-:-:S13]  /*0540*/  ISETP.GE.U32.AND P0, PT, R16, 0x2, PT ;  /* 0x000000021000780c */ /* 0x000fda0003f06070 */
[----:B------:R-:W-:Y:S05]  /*0550*/  @!P0 BRA `(.L_x_142) ;  /* 0x0000000000108947 */ /* 0x000fea0003800000 */
[----:B------:R-:W-:Y:S02]  /*0560*/  ISETP.NE.AND P0, PT, R3, RZ, PT ;  /* 0x000000ff0300720c */ /* 0x000fe40003f05270 */
[----:B------:R-:W-:-:S11]  /*0570*/  MOV R3, 0x40900000 ;  /* 0x4090000000037802 */ /* 0x000fd60000000f00 */
[----:B------:R-:W-:Y:S05]  /*0580*/  @!P0 BRA `(.L_x_143) ;  /* 0x0000000000388947 */ /* 0x000fea0003800000 */
[----:B------:R-:W-:Y:S05]  /*0590*/  BRA `(.L_x_144) ;  /* 0x0000000000287947 */ /* 0x000fea0003800000 */
.L_x_142:
[----:B------:R-:W-:Y:S01]  /*05a0*/  IMAD.MOV.U32 R3, RZ, RZ, 0x40000000 ;  /* 0x40000000ff037424 */ /* 0x000fe200078e00ff */
[----:B------:R-:W-:Y:S06]  /*05b0*/  BRA `(.L_x_143) ;  /* 0x00000000002c7947 */ /* 0x000fec0003800000 */
.L_x_141:
[----:B------:R-:W-:-:S04]  /*05c0*/  MOV R16, 0xfffffffc ;  /* 0xfffffffc00107802 */ /* 0x000fc80000000f00 */
[----:B------:R-:W-:-:S04]  /*05d0*/  VIADDMNMX.U32 R3, R3, R16, 0x2, PT ;  /* 0x0000000203037446 */ /* 0x000fc80003800010 */
[----:B------:R-:W-:-:S04]  /*05e0*/  SHF.L.U32 R3, R3, 0x2, RZ ;  /* 0x0000000203037819 */ /* 0x000fc800000006ff */
[----:B------:R-:W0:Y:S02]  /*05f0*/  LDC R16, c[0x2][R3] ;  /* 0x0080000003107b82 */ /* 0x000e240000000800 */
[----:B0-----:R-:W-:-:S04]  /*0600*/  SHF.R.S32.HI R17, RZ, 0x1f, R16 ;  /* 0x0000001fff117819 */ /* 0x001fc80000011410 */
.L_x_195:
[----:B------:R-:W-:Y:S05]  /*0610*/  BRX R16 -0x620                                                          (*"BRANCH_TARGETS .L_x_196,.L_x_197,.L_x_144"*) ;  /* 0xfffffff810787949 */ /* 0x000fea000383ffff */
.L_x_197:
[----:B------:R-:W-:Y:S01]  /*0620*/  IMAD.MOV.U32 R3, RZ, RZ, 0x400ccccd ;  /* 0x400ccccdff037424 */ /* 0x000fe200078e00ff */
[----:B------:R-:W-:Y:S06]  /*0630*/  BRA `(.L_x_143) ;  /* 0x00000000000c7947 */ /* 0x000fec0003800000 */
.L_x_144:
[----:B------:R-:W-:Y:S01]  /*0640*/  HFMA2 R3, -RZ, RZ, 2.0625, 0 ;  /* 0x40200000ff037431 */ /* 0x000fe200000001ff */
[----:B------:R-:W-:Y:S06]  /*0650*/  BRA `(.L_x_143) ;  /* 0x0000000000047947 */ /* 0x000fec0003800000 */
.L_x_196:
[----:B------:R-:W-:-:S07]  /*0660*/  MOV R3, 0x40600000 ;  /* 0x4060000000037802 */ /* 0x000fce0000000f00 */
.L_x_143:
[----:B------:R-:W-:Y:S01]  /*0670*/  FADD R17, R3, R3 ;  /* 0x0000000303117221 */ /* 0x000fe20000000000 */
[----:B------:R-:W-:Y:S04]  /*0680*/  BSSY.RECONVERGENT B0, `(.L_x_137) ;  /* 0x0000029000007945 */ /* 0x000fe80003800200 */
[----:B------:R-:W-:-:S13]  /*0690*/  FSETP.GT.AND P0, PT, R0, R17, PT ;  /* 0x000000110000720b */ /* 0x000fda0003f04000 */
[----:B------:R-:W-:Y:S05]  /*06a0*/  @P0 BRA `(.L_x_145) ;  /* 0x0000000000980947 */ /* 0x000fea0003800000 */
[----:B------:R-:W-:Y:S01]  /*06b0*/  FSETP.GE.AND P0, PT, R0, R3, PT ;  /* 0x000000030000720b */ /* 0x000fe20003f06000 */
[----:B------:R-:W-:Y:S01]  /*06c0*/  BSSY.RECONVERGENT B1, `(.L_x_146) ;  /* 0x000001e000017945 */ /* 0x000fe20003800200 */
[----:B------:R-:W-:-:S11]  /*06d0*/  IMAD.MOV.U32 R16, RZ, RZ, RZ ;  /* 0x000000ffff107224 */ /* 0x000fd600078e00ff */
        /* <DEDUP_REMOVED lines=14> */
[----:B------:R-:W-:Y:S05]  /*07c0*/  CALL.REL.NOINC `($__internal_8_$__cuda_sm3x_div_rn_noftz_f32_slowpath) ;  /* 0x0000000c00d47944 */ /* 0x000fea0003c00000 */
.L_x_149:
[----:B------:R-:W-:Y:S05]  /*07d0*/  BSYNC.RECONVERGENT B2 ;  /* 0x0000000000027941 */ /* 0x000fea0003800200 */
.L_x_148:
        /* <DEDUP_REMOVED lines=12> */
.L_x_147:
[----:B------:R-:W-:Y:S05]  /*08a0*/  BSYNC.RECONVERGENT B1 ;  /* 0x0000000000017941 */ /* 0x000fea0003800200 */
.L_x_146:
[----:B------:R-:W2:Y:S01]  /*08b0*/  LDG.E.CONSTANT R0, desc[UR12][R8.64+-0x4] ;  /* 0xfffffc0c08007981 */ /* 0x000ea2000c1e9900 */
[----:B------:R-:W-:Y:S02]  /*08c0*/  MOV R3, 0x3e99999a ;  /* 0x3e99999a00037802 */ /* 0x000fe40000000f00 */
[----:B--2---:R-:W-:-:S03]  /*08d0*/  FSETP.GT.AND P0, PT, |R0|, 0.30000001192092895508, PT ;  /* 0x3e99999a0000780b */ /* 0x004fc60003f04200 */
[----:B------:R-:W-:-:S10]  /*08e0*/  FFMA R0, |R0|, -R3, 1 ;  /* 0x3f80000000007423 */ /* 0x000fd40000000a03 */
[----:B------:R-:W-:-:S05]  /*08f0*/  @P0 FMUL R16, R0, R16 ;  /* 0x0000001000100220 */ /* 0x000fca0000400000 */
[----:B------:R-:W-:-:S07]  /*0900*/  FMNMX R18, R18, R16, !PT ;  /* 0x0000001012127209 */ /* 0x000fce0007800000 */
.L_x_145:
[----:B------:R-:W-:Y:S05]  /*0910*/  BSYNC.RECONVERGENT B0 ;  /* 0x0000000000007941 */ /* 0x000fea0003800200 */
.L_x_137:
[----:B------:R-:W2:Y:S02]  /*0920*/  LDG.E.CONSTANT R21, desc[UR12][R6.64] ;  /* 0x0000000c06157981 */ /* 0x000ea4000c1e9900 */
[----:B--2---:R-:W-:-:S13]  /*0930*/  ISETP.NE.AND P0, PT, R21, 0x6, PT ;  /* 0x000000061500780c */ /* 0x004fda0003f05270 */
[----:B------:R-:W-:Y:S05]  /*0940*/  @!P0 BRA `(.L_x_150) ;  /* 0x00000004005c8947 */ /* 0x000fea0003800000 */
[----:B------:R-:W-:-:S04]  /*0950*/  VIADD R17, R19, 0x3 ;  /* 0x0000000313117836 */ /* 0x000fc80000000000 */
        /* <DEDUP_REMOVED lines=17> */
[----:B------:R-:W-:Y:S05]  /*0a70*/  CALL.REL.NOINC `($__internal_7_$__cuda_sm20_sqrt_rn_f32_slowpath) ;  /* 0x0000000800d07944 */ /* 0x000fea0003c00000 */
[----:B------:R-:W-:Y:S05]  /*0a80*/  BRA `(.L_x_153) ;  /* 0x0000000000107947 */ /* 0x000fea0003800000 */
.L_x_152:
[----:B------:R-:W-:Y:S01]  /*0a90*/  FMUL.FTZ R0, R3, R20 ;  /* 0x0000001403007220 */ /* 0x000fe20000410000 */
[----:B------:R-:W-:-:S03]  /*0aa0*/  FMUL.FTZ R16, R20, 0.5 ;  /* 0x3f00000014107820 */ /* 0x000fc60000410000 */
[----:B------:R-:W-:-:S04]  /*0ab0*/  FFMA R3, -R0, R0, R3 ;  /* 0x0000000000037223 */ /* 0x000fc80000000103 */
[----:B------:R-:W-:-:S07]  /*0ac0*/  FFMA R0, R3, R16, R0 ;  /* 0x0000001003007223 */ /* 0x000fce0000000000 */
.L_x_153:
[----:B------:R-:W-:Y:S05]  /*0ad0*/  BSYNC.RECONVERGENT B0 ;  /* 0x0000000000007941 */ /* 0x000fea0003800200 */
.L_x_151:
[----:B------:R-:W-:-:S13]  /*0ae0*/  ISETP.GT.AND P0, PT, R21, 0x3, PT ;  /* 0x000000031500780c */ /* 0x000fda0003f04270 */
        /* <DEDUP_REMOVED lines=8> */
.L_x_155:
[----:B------:R-:W-:Y:S01]  /*0b70*/  MOV R3, 0x40000000 ;  /* 0x4000000000037802 */ /* 0x000fe20000000f00 */
[----:B------:R-:W-:Y:S06]  /*0b80*/  BRA `(.L_x_156) ;  /* 0x0000000000207947 */ /* 0x000fec0003800000 */
.L_x_154:
[----:B------:R-:W-:-:S13]  /*0b90*/  ISETP.NE.AND P0, PT, R21, 0x5, PT ;  /* 0x000000051500780c */ /* 0x000fda0003f05270 */
[----:B------:R-:W-:Y:S05]  /*0ba0*/  @!P0 BRA `(.L_x_158) ;  /* 0x0000000000148947 */ /* 0x000fea0003800000 */
[----:B------:R-:W-:-:S13]  /*0bb0*/  ISETP.NE.AND P0, PT, R21, 0x4, PT ;  /* 0x000000041500780c */ /* 0x000fda0003f05270 */
[----:B------:R-:W-:Y:S01]  /*0bc0*/  @!P0 IMAD.MOV.U32 R3, RZ, RZ, 0x40600000 ;  /* 0x40600000ff038424 */ /* 0x000fe200078e00ff */
[----:B------:R-:W-:Y:S06]  /*0bd0*/  @!P0 BRA `(.L_x_156) ;  /* 0x00000000000c8947 */ /* 0x000fec0003800000 */
.L_x_157:
[----:B------:R-:W-:Y:S01]  /*0be0*/  HFMA2 R3, -RZ, RZ, 2.0625, 0 ;  /* 0x40200000ff037431 */ /* 0x000fe200000001ff */
[----:B------:R-:W-:Y:S06]  /*0bf0*/  BRA `(.L_x_156) ;  /* 0x0000000000047947 */ /* 0x000fec0003800000 */
.L_x_158:
[----:B------:R-:W-:-:S07]  /*0c00*/  MOV R3, 0x400ccccd ;  /* 0x400ccccd00037802 */ /* 0x000fce0000000f00 */
.L_x_156:
        /* <DEDUP_REMOVED lines=22> */
.L_x_163:
[----:B------:R-:W-:Y:S05]  /*0d70*/  BSYNC.RECONVERGENT B2 ;  /* 0x0000000000027941 */ /* 0x000fea0003800200 */
.L_x_162:
        /* <DEDUP_REMOVED lines=12> */
.L_x_161:
[----:B------:R-:W-:Y:S05]  /*0e40*/  BSYNC.RECONVERGENT B1 ;  /* 0x0000000000017941 */ /* 0x000fea0003800200 */
.L_x_160:
[----:B------:R-:W2:Y:S01]  /*0e50*/  LDG.E.CONSTANT R0, desc[UR12][R8.64] ;  /* 0x0000000c08007981 */ /* 0x000ea2000c1e9900 */
[----:B------:R-:W-:Y:S02]  /*0e60*/  MOV R3, 0x3e99999a ;  /* 0x3e99999a00037802 */ /* 0x000fe40000000f00 */
[----:B--2---:R-:W-:-:S03]  /*0e70*/  FSETP.GT.AND P0, PT, |R0|, 0.30000001192092895508, PT ;  /* 0x3e99999a0000780b */ /* 0x004fc60003f04200 */
[----:B------:R-:W-:-:S10]  /*0e80*/  FFMA R0, |R0|, -R3, 1 ;  /* 0x3f80000000007423 */ /* 0x000fd40000000a03 */
[----:B------:R-:W-:-:S05]  /*0e90*/  @P0 FMUL R16, R0, R16 ;  /* 0x0000001000100220 */ /* 0x000fca0000400000 */
[----:B------:R-:W-:-:S07]  /*0ea0*/  FMNMX R18, R18, R16, !PT ;  /* 0x0000001012127209 */ /* 0x000fce0007800000 */
.L_x_159:
[----:B------:R-:W-:Y:S05]  /*0eb0*/  BSYNC.RECONVERGENT B0 ;  /* 0x0000000000007941 */ /* 0x000fea0003800200 */
.L_x_150:
[----:B------:R-:W-:Y:S01]  /*0ec0*/  IADD3 R8, P0, PT, R8, 0x8, RZ ;  /* 0x0000000808087810 */ /* 0x000fe20007f1e0ff */
[----:B------:R-:W-:Y:S01]  /*0ed0*/  VIADD R19, R19, 0x6 ;  /* 0x0000000613137836 */ /* 0x000fe20000000000 */
[----:B------:R-:W-:Y:S02]  /*0ee0*/  IADD3 R6, P1, PT, R6, 0x8, RZ ;  /* 0x0000000806067810 */ /* 0x000fe40007f3e0ff */
[----:B------:R-:W-:Y:S02]  /*0ef0*/  IADD3.X R9, PT, PT, RZ, R9, RZ, P0, !PT ;  /* 0x00000009ff097210 */ /* 0x000fe400007fe4ff */
[----:B------:R-:W-:Y:S01]  /*0f00*/  IADD3.X R7, PT, PT, RZ, R7, RZ, P1, !PT ;  /* 0x00000007ff077210 */ /* 0x000fe20000ffe4ff */
[----:B------:R-:W-:Y:S08]  /*0f10*/  BRA.U UP0, `(.L_x_164) ;  /* 0xfffffff500087547 */ /* 0x000ff0000b83ffff */
.L_x_136:
[----:B------:R-:W0:Y:S02]  /*0f20*/  LDCU UR4, c[0x0][0x3a0] ;  /* 0x00007400ff0477ac */ /* 0x000e240008000800 */
[----:B0-----:R-:W-:-:S04]  /*0f30*/  ULOP3.LUT UR4, UR4, 0x1, URZ, 0xc0, !UPT ;  /* 0x0000000104047892 */ /* 0x001fc8000f8ec0ff */
[----:B------:R-:W-:-:S09]  /*0f40*/  UISETP.NE.U32.AND UP0, UPT, UR4, 0x1, UPT ;  /* 0x000000010400788c */ /* 0x000fd2000bf05070 */
[----:B------:R-:W-:Y:S05]  /*0f50*/  BRA.U UP0, `(.L_x_135) ;  /* 0x00000005007c7547 */ /* 0x000fea000b800000 */
[----:B-1----:R-:W0:Y:S02]  /*0f60*/  LDC.64 R4, c[0x0][0x388] ;  /* 0x0000e200ff047b82 */ /* 0x002e240000000a00 */
[----:B0-----:R-:W-:-:S05]  /*0f70*/  IMAD.WIDE.U32 R4, R12, 0x4, R4 ;  /* 0x000000040c047825 */ /* 0x001fca00078e0004 */
[----:B------:R-:W2:Y:S02]  /*0f80*/  LDG.E.CONSTANT R3, desc[UR12][R4.64] ;  /* 0x0000000c04037981 */ /* 0x000ea4000c1e9900 */
[----:B--2---:R-:W-:-:S13]  /*0f90*/  ISETP.NE.AND P0, PT, R3, 0x6, PT ;  /* 0x000000060300780c */ /* 0x004fda0003f05270 */
[----:B------:R-:W-:Y:S05]  /*0fa0*/  @!P0 BRA `(.L_x_135) ;  /* 0x0000000400688947 */ /* 0x000fea0003800000 */
[----:B------:R-:W0:Y:S01]  /*0fb0*/  LDC.64 R4, c[0x0][0x380] ;  /* 0x0000e000ff047b82 */ /* 0x000e220000000a00 */
[----:B------:R-:W-:-:S04]  /*0fc0*/  IMAD R7, R12, 0x3, RZ ;  /* 0x000000030c077824 */ /* 0x000fc800078e02ff */
[----:B0-----:R-:W-:-:S05]  /*0fd0*/  IMAD.WIDE.U32 R4, R7, 0x4, R4 ;  /* 0x0000000407047825 */ /* 0x001fca00078e0004 */
        /* <DEDUP_REMOVED lines=16> */
[----:B------:R-:W-:Y:S05]  /*10e0*/  CALL.REL.NOINC `($__internal_7_$__cuda_sm20_sqrt_rn_f32_slowpath) ;  /* 0x0000000400347944 */ /* 0x000fea0003c00000 */
[----:B------:R-:W-:Y:S05]  /*10f0*/  BRA `(.L_x_167) ;  /* 0x0000000000107947 */ /* 0x000fea0003800000 */
.L_x_166:
[----:B------:R-:W-:Y:S01]  /*1100*/  FMUL.FTZ R0, R7, R6 ;  /* 0x0000000607007220 */ /* 0x000fe20000410000 */
[----:B------:R-:W-:-:S03]  /*1110*/  FMUL.FTZ R4, R6, 0.5 ;  /* 0x3f00000006047820 */ /* 0x000fc60000410000 */
[----:B------:R-:W-:-:S04]  /*1120*/  FFMA R5, -R0, R0, R7 ;  /* 0x0000000000057223 */ /* 0x000fc80000000107 */
[----:B------:R-:W-:-:S07]  /*1130*/  FFMA R0, R5, R4, R0 ;  /* 0x0000000405007223 */ /* 0x000fce0000000000 */
.L_x_167:
[----:B------:R-:W-:Y:S05]  /*1140*/  BSYNC.RECONVERGENT B0 ;  /* 0x0000000000007941 */ /* 0x000fea0003800200 */
.L_x_165:
[----:B------:R-:W-:-:S13]  /*1150*/  ISETP.GT.AND P0, PT, R3, 0x3, PT ;  /* 0x000000030300780c */ /* 0x000fda0003f04270 */
        /* <DEDUP_REMOVED lines=8> */
.L_x_169:
[----:B------:R-:W-:Y:S01]  /*11e0*/  HFMA2 R3, -RZ, RZ, 2, 0 ;  /* 0x40000000ff037431 */ /* 0x000fe200000001ff */
[----:B------:R-:W-:Y:S06]  /*11f0*/  BRA `(.L_x_170) ;  /* 0x0000000000207947 */ /* 0x000fec0003800000 */
.L_x_168:
[----:B------:R-:W-:-:S13]  /*1200*/  ISETP.NE.AND P0, PT, R3, 0x5, PT ;  /* 0x000000050300780c */ /* 0x000fda0003f05270 */
[----:B------:R-:W-:Y:S05]  /*1210*/  @!P0 BRA `(.L_x_172) ;  /* 0x0000000000148947 */ /* 0x000fea0003800000 */
[----:B------:R-:W-:-:S13]  /*1220*/  ISETP.NE.AND P0, PT, R3, 0x4, PT ;  /* 0x000000040300780c */ /* 0x000fda0003f05270 */
[----:B------:R-:W-:Y:S01]  /*1230*/  @!P0 MOV R3, 0x40600000 ;  /* 0x4060000000038802 */ /* 0x000fe20000000f00 */
[----:B------:R-:W-:Y:S06]  /*1240*/  @!P0 BRA `(.L_x_170) ;  /* 0x00000000000c8947 */ /* 0x000fec0003800000 */
.L_x_171:
[----:B------:R-:W-:Y:S01]  /*1250*/  IMAD.MOV.U32 R3, RZ, RZ, 0x40200000 ;  /* 0x40200000ff037424 */ /* 0x000fe200078e00ff */
[----:B------:R-:W-:Y:S06]  /*1260*/  BRA `(.L_x_170) ;  /* 0x0000000000047947 */ /* 0x000fec0003800000 */
.L_x_172:
[----:B------:R-:W-:-:S07]  /*1270*/  HFMA2 R3, -RZ, RZ, 2.0234375, -19.203125 ;  /* 0x400ccccdff037431 */ /* 0x000fce00000001ff */
.L_x_170:
[----:B------:R-:W-:Y:S01]  /*1280*/  FADD R5, R3, R3 ;  /* 0x0000000303057221 */ /* 0x000fe20000000000 */
[----:B------:R-:W-:Y:S04]  /*1290*/  BSSY.RECONVERGENT B0, `(.L_x_135) ;  /* 0x000002b000007945 */ /* 0x000fe80003800200 */
        /* <DEDUP_REMOVED lines=19> */
[----:B------:R-:W-:Y:S05]  /*13d0*/  CALL.REL.NOINC `($__internal_8_$__cuda_sm3x_div_rn_noftz_f32_slowpath) ;  /* 0x0000000000d07944 */ /* 0x000fea0003c00000 */
.L_x_177:
[----:B------:R-:W-:Y:S05]  /*13e0*/  BSYNC.RECONVERGENT B2 ;  /* 0x0000000000027941 */ /* 0x000fea0003800200 */
.L_x_176:
[----:B------:R-:W-:Y:S02]  /*13f0*/  HFMA2 R5, -RZ, RZ, 0.96630859375, -0.0022525787353515625 ;  /* 0x3bbb989dff057431 */ /* 0x000fe400000001ff */
[----:B------:R-:W-:Y:S01]  /*1400*/  FMUL R0, R3, -0.5 ;  /* 0xbf00000003007820 */ /* 0x000fe20000400000 */
[----:B------:R-:W-:-:S03]  /*1410*/  MOV R4, 0x437c0000 ;  /* 0x437c000000047802 */ /* 0x000fc60000000f00 */
[----:B------:R-:W-:-:S04]  /*1420*/  FMUL R0, R0, R3 ;  /* 0x0000000300007220 */ /* 0x000fc80000400000 */
[----:B------:R-:W-:-:S04]  /*1430*/  FFMA.SAT R3, R0, R5, 0.5 ;  /* 0x3f00000000037423 */ /* 0x000fc80000002005 */
[----:B------:R-:W-:-:S04]  /*1440*/  FFMA.RM R3, R3, R4, 12582913 ;  /* 0x4b40000103037423 */ /* 0x000fc80000004004 */
[C---:B------:R-:W-:Y:S01]  /*1450*/  FADD R5, R3.reuse, -12583039 ;  /* 0xcb40007f03057421 */ /* 0x040fe20000000000 */
[----:B------:R-:W-:-:S03]  /*1460*/  IMAD.SHL.U32 R3, R3, 0x800000, RZ ;  /* 0x0080000003037824 */ /* 0x000fc600078e00ff */
[----:B------:R-:W-:-:S04]  /*1470*/  FFMA R5, R0, 1.4426950216293334961, -R5 ;  /* 0x3fb8aa3b00057823 */ /* 0x000fc80000000805 */
[----:B------:R-:W-:-:S04]  /*1480*/  FFMA R5, R0, 1.925963033500011079e-08, R5 ;  /* 0x32a5706000057823 */ /* 0x000fc80000000005 */
[----:B------:R-:W0:Y:S02]  /*1490*/  MUFU.EX2 R6, R5 ;  /* 0x0000000500067308 */ /* 0x000e240000000800 */
[----:B0-----:R-:W-:-:S07]  /*14a0*/  FMUL R6, R3, R6 ;  /* 0x0000000603067220 */ /* 0x001fce0000400000 */
.L_x_175:
[----:B------:R-:W-:Y:S05]  /*14b0*/  BSYNC.RECONVERGENT B1 ;  /* 0x0000000000017941 */ /* 0x000fea0003800200 */
.L_x_174:
[----:B------:R-:W0:Y:S02]  /*14c0*/  LDC.64 R4, c[0x0][0x390] ;  /* 0x0000e400ff047b82 */ /* 0x000e240000000a00 */
[----:B0-----:R-:W-:-:S06]  /*14d0*/  IMAD.WIDE.U32 R12, R12, 0x4, R4 ;  /* 0x000000040c0c7825 */ /* 0x001fcc00078e0004 */
[----:B------:R-:W2:Y:S01]  /*14e0*/  LDG.E.CONSTANT R12, desc[UR12][R12.64] ;  /* 0x0000000c0c0c7981 */ /* 0x000ea2000c1e9900 */
[----:B------:R-:W-:Y:S01]  /*14f0*/  HFMA2 R3, -RZ, RZ, 1.6494140625, -0.002735137939453125 ;  /* 0x3e99999aff037431 */ /* 0x000fe200000001ff */
[----:B--2---:R-:W-:-:S04]  /*1500*/  FSETP.GT.AND P0, PT, |R12|, 0.30000001192092895508, PT ;  /* 0x3e99999a0c00780b */ /* 0x004fc80003f04200 */
[----:B------:R-:W-:-:S09]  /*1510*/  FFMA R0, |R12|, -R3, 1 ;  /* 0x3f8000000c007423 */ /* 0x000fd20000000a03 */
[----:B------:R-:W-:-:S05]  /*1520*/  @P0 FMUL R6, R0, R6 ;  /* 0x0000000600060220 */ /* 0x000fca0000400000 */
[----:B------:R-:W-:-:S07]  /*1530*/  FMNMX R18, R6, R18, !PT ;  /* 0x0000001206127209 */ /* 0x000fce0007800000 */
.L_x_173:
[----:B------:R-:W-:Y:S05]  /*1540*/  BSYNC.RECONVERGENT B0 ;  /* 0x0000000000007941 */ /* 0x000fea0003800200 */
.L_x_135:
[----:B------:R-:W0:Y:S01]  /*1550*/  LDCU UR4, c[0x0][0x3a4] ;  /* 0x00007480ff0477ac */ /* 0x000e220008000800 */
[----:B-1----:R-:W1:Y:S01]  /*1560*/  LDC.64 R4, c[0x0][0x398] ;  /* 0x0000e600ff047b82 */ /* 0x002e620000000a00 */
[----:B0-----:R-:W-:-:S04]  /*1570*/  IMAD R11, R10, UR4, R11 ;  /* 0x000000040a0b7c24 */ /* 0x001fc8000f8e020b */
[----:B------:R-:W-:-:S04]  /*1580*/  IMAD R3, R11, UR4, R2 ;  /* 0x000000040b037c24 */ /* 0x000fc8000f8e0202 */
[----:B-1----:R-:W-:-:S05]  /*1590*/  IMAD.WIDE R2, R3, 0x4, R4 ;  /* 0x0000000403027825 */ /* 0x002fca00078e0204 */
[----:B------:R-:W-:Y:S01]  /*15a0*/  STG.E desc[UR12][R2.64], R18 ;  /* 0x0000001202007986 */ /* 0x000fe2000c10190c */
[----:B------:R-:W-:Y:S05]  /*15b0*/  EXIT ;  /* 0x000000000000794d */ /* 0x000fea0003800000 */
        .weak           $__internal_7_$__cuda_sm20_sqrt_rn_f32_slowpath
        .type           $__internal_7_$__cuda_sm20_sqrt_rn_f32_slowpath,@function
        .size           $__internal_7_$__cuda_sm20_sqrt_rn_f32_slowpath,($__internal_8_$__cuda_sm3x_div_rn_noftz_f32_slowpath - $__internal_7_$__cuda_sm20_sqrt_rn_f32_slowpath)
$__internal_7_$__cuda_sm20_sqrt_rn_f32_slowpath:
        /* <DEDUP_REMOVED lines=19> */
.L_x_178:
[----:B------:R-:W-:Y:S01]  /*16f0*/  MOV R0, R17 ;  /* 0x0000001100007202 */ /* 0x000fe20000000f00 */
[----:B------:R-:W-:-:S04]  /*1700*/  IMAD.MOV.U32 R17, RZ, RZ, 0x0 ;  /* 0x00000000ff117424 */ /* 0x000fc800078e00ff */
[----:B------:R-:W-:Y:S05]  /*1710*/  RET.REL.NODEC R16 `(compute_exclusion_field) ;  /* 0xffffffe810387950 */ /* 0x000fea0003c3ffff */
        .weak           $__internal_8_$__cuda_sm3x_div_rn_noftz_f32_slowpath
        .type           $__internal_8_$__cuda_sm3x_div_rn_noftz_f32_slowpath,@function
        .size           $__internal_8_$__cuda_sm3x_div_rn_noftz_f32_slowpath,(.L_x_207 - $__internal_8_$__cuda_sm3x_div_rn_noftz_f32_slowpath)
$__internal_8_$__cuda_sm3x_div_rn_noftz_f32_slowpath:
[----:B------:R-:W-:Y:S01]  /*1720*/  SHF.R.U32.HI R17, RZ, 0x17, R3 ;  /* 0x00000017ff117819 */ /* 0x000fe20000011603 */
[----:B------:R-:W-:Y:S01]  /*1730*/  BSSY.RECONVERGENT B3, `(.L_x_179) ;  /* 0x0000062000037945 */ /* 0x000fe20003800200 */
[----:B------:R-:W-:Y:S02]  /*1740*/  SHF.R.U32.HI R22, RZ, 0x17, R0 ;  /* 0x00000017ff167819 */ /* 0x000fe40000011600 */
[----:B------:R-:W-:Y:S02]  /*1750*/  LOP3.LUT R17, R17, 0xff, RZ, 0xc0, !PT ;  /* 0x000000ff11117812 */ /* 0x000fe400078ec0ff */
[----:B------:R-:W-:Y:S02]  /*1760*/  LOP3.LUT R22, R22, 0xff, RZ, 0xc0, !PT ;  /* 0x000000ff16167812 */ /* 0x000fe400078ec0ff */
[----:B------:R-:W-:Y:S02]  /*1770*/  IADD3 R23, PT, PT, R17, -0x1, RZ ;  /* 0xffffffff11177810 */ /* 0x000fe40007ffe0ff */
[----:B------:R-:W-:-:S02]  /*1780*/  IADD3 R21, PT, PT, R22, -0x1, RZ ;  /* 0xffffffff16157810 */ /* 0x000fc40007ffe0ff */
        /* <DEDUP_REMOVED lines=23> */
[----:B------:R-:W-:Y:S01]  /*1900*/  @!P0 FFMA R0, R0, 1.84467440737095516160e+19, RZ ;  /* 0x5f80000000008823 */ /* 0x000fe200000000ff */
[----:B------:R-:W-:Y:S01]  /*1910*/  @!P0 MOV R20, 0xffffffc0 ;  /* 0xffffffc000148802 */ /* 0x000fe20000000f00 */
[----:B------:R-:W-:-:S04]  /*1920*/  @!P1 FFMA R3, R3, 1.84467440737095516160e+19, RZ ;  /* 0x5f80000003039823 */ /* 0x000fc800000000ff */
[----:B------:R-:W-:-:S07]  /*1930*/  @!P1 VIADD R20, R20, 0x40 ;  /* 0x0000004014149836 */ /* 0x000fce0000000000 */
.L_x_180:
[----:B------:R-:W-:Y:S01]  /*1940*/  LEA R24, R17, 0xc0800000, 0x17 ;  /* 0xc080000011187811 */ /* 0x000fe200078eb8ff */
[----:B------:R-:W-:Y:S01]  /*1950*/  BSSY.RECONVERGENT B4, `(.L_x_185) ;  /* 0x0000036000047945 */ /* 0x000fe20003800200 */
[----:B------:R-:W-:Y:S02]  /*1960*/  IADD3 R22, PT, PT, R22, -0x7f, RZ ;  /* 0xffffff8116167810 */ /* 0x000fe40007ffe0ff */
[----:B------:R-:W-:-:S03]  /*1970*/  IADD3 R23, PT, PT, -R24, R3, RZ ;  /* 0x0000000318177210 */ /* 0x000fc60007ffe1ff */
[C---:B------:R-:W-:Y:S01]  /*1980*/  IMAD R0, R22.reuse, -0x800000, R0 ;  /* 0xff80000016007824 */ /* 0x040fe200078e0200 */
        /* <DEDUP_REMOVED lines=25> */
[C---:B------:R-:W-:Y:S02]  /*1b20*/  ISETP.NE.AND P2, PT, R17.reuse, RZ, PT ;  /* 0x000000ff1100720c */ /* 0x040fe40003f45270 */
[----:B------:R-:W-:Y:S02]  /*1b30*/  ISETP.NE.AND P1, PT, R17, RZ, PT ;  /* 0x000000ff1100720c */ /* 0x000fe40003f25270 */
[----:B------:R-:W-:Y:S01]  /*1b40*/  LOP3.LUT R22, R20, 0x7fffff, RZ, 0xc0, !PT ;  /* 0x007fffff14167812 */ /* 0x000fe200078ec0ff */
[CCC-:B------:R-:W-:Y:S01]  /*1b50*/  FFMA.RP R20, R21.reuse, R3.reuse, R24.reuse ;  /* 0x0000000315147223 */ /* 0x1c0fe20000008018 */
[----:B------:R-:W-:Y:S01]  /*1b60*/  FFMA.RM R3, R21, R3, R24 ;  /* 0x0000000315037223 */ /* 0x000fe20000004018 */
[C---:B------:R-:W-:Y:S01]  /*1b70*/  VIADD R21, R17.reuse, 0x20 ;  /* 0x0000002011157836 */ /* 0x040fe20000000000 */
        /* <DEDUP_REMOVED lines=11> */
[----:B------:R-:W-:-:S04]  /*1c30*/  LOP3.LUT R3, R22, R3, RZ, 0xc0, !PT ;  /* 0x0000000316037212 */ /* 0x000fc800078ec0ff */
[----:B------:R-:W-:-:S04]  /*1c40*/  IADD3 R3, PT, PT, R20, R3, RZ ;  /* 0x0000000314037210 */ /* 0x000fc80007ffe0ff */
[----:B------:R-:W-:Y:S01]  /*1c50*/  LOP3.LUT R0, R3, R0, RZ, 0xfc, !PT ;  /* 0x0000000003007212 */ /* 0x000fe200078efcff */
[----:B------:R-:W-:Y:S06]  /*1c60*/  BRA `(.L_x_188) ;  /* 0x0000000000107947 */ /* 0x000fec0003800000 */
.L_x_187:
[----:B------:R-:W-:-:S04]  /*1c70*/  LOP3.LUT R0, R0, 0x80000000, RZ, 0xc0, !PT ;  /* 0x8000000000007812 */ /* 0x000fc800078ec0ff */
[----:B------:R-:W-:Y:S01]  /*1c80*/  LOP3.LUT R0, R0, 0x7f800000, RZ, 0xfc, !PT ;  /* 0x7f80000000007812 */ /* 0x000fe200078efcff */
[----:B------:R-:W-:Y:S06]  /*1c90*/  BRA `(.L_x_188) ;  /* 0x0000000000047947 */ /* 0x000fec0003800000 */
.L_x_186:
[----:B------:R-:W-:-:S07]  /*1ca0*/  IMAD R0, R23, 0x800000, R0 ;  /* 0x0080000017007824 */ /* 0x000fce00078e0200 */
.L_x_188:
[----:B------:R-:W-:Y:S05]  /*1cb0*/  BSYNC.RECONVERGENT B4 ;  /* 0x0000000000047941 */ /* 0x000fea0003800200 */
.L_x_185:
[----:B------:R-:W-:Y:S05]  /*1cc0*/  BRA `(.L_x_189) ;  /* 0x0000000000207947 */ /* 0x000fea0003800000 */
.L_x_184:
[----:B------:R-:W-:-:S04]  /*1cd0*/  LOP3.LUT R0, R3, 0x80000000, R0, 0x48, !PT ;  /* 0x8000000003007812 */ /* 0x000fc800078e4800 */
[----:B------:R-:W-:Y:S01]  /*1ce0*/  LOP3.LUT R0, R0, 0x7f800000, RZ, 0xfc, !PT ;  /* 0x7f80000000007812 */ /* 0x000fe200078efcff */
[----:B------:R-:W-:Y:S06]  /*1cf0*/  BRA `(.L_x_189) ;  /* 0x0000000000147947 */ /* 0x000fec0003800000 */
.L_x_183:
[----:B------:R-:W-:Y:S01]  /*1d00*/  LOP3.LUT R0, R3, 0x80000000, R0, 0x48, !PT ;  /* 0x8000000003007812 */ /* 0x000fe200078e4800 */
[----:B------:R-:W-:Y:S06]  /*1d10*/  BRA `(.L_x_189) ;  /* 0x00000000000c7947 */ /* 0x000fec0003800000 */
.L_x_182:
[----:B------:R-:W0:Y:S01]  /*1d20*/  MUFU.RSQ R0, -QNAN ;  /* 0xffc0000000007908 */ /* 0x000e220000001400 */
[----:B------:R-:W-:Y:S05]  /*1d30*/  BRA `(.L_x_189) ;  /* 0x0000000000047947 */ /* 0x000fea0003800000 */
.L_x_181:
[----:B------:R-:W-:-:S07]  /*1d40*/  FADD.FTZ R0, R0, R3 ;  /* 0x0000000300007221 */ /* 0x000fce0000010000 */
.L_x_189:
[----:B------:R-:W-:Y:S05]  /*1d50*/  BSYNC.RECONVERGENT B3 ;  /* 0x0000000000037941 */ /* 0x000fea0003800200 */
.L_x_179:
[----:B------:R-:W-:Y:S01]  /*1d60*/  HFMA2 R17, -RZ, RZ, 0, 0 ;  /* 0x00000000ff117431 */ /* 0x000fe200000001ff */
[----:B0-----:R-:W-:-:S03]  /*1d70*/  MOV R3, R0 ;  /* 0x0000000000037202 */ /* 0x001fc60000000f00 */
[----:B------:R-:W-:Y:S05]  /*1d80*/  RET.REL.NODEC R16 `(compute_exclusion_field) ;  /* 0xffffffe0109c7950 */ /* 0x000fea0003c3ffff */
.L_x_190:
        /* <DEDUP_REMOVED lines=15> */
.L_x_207:


//--------------------- .nv.shared.reserved.0     --------------------------
	.section	.nv.shared.reserved.0,"aw",@nobits
	.weak		__nv_reservedSMEM_offset_0_alias
	.size		__nv_reservedSMEM_offset_0_alias, 0, 64
	.other		__nv_reservedSMEM_offset_0_alias,@"STO_CUDA_RESERVED_SHARED STV_DEFAULT"
__nv_reservedSMEM_offset_0_alias:
	.zero		0
	.zero		64


//--------------------- .nv.constant0.reset_grid_int --------------------------
	.section	.nv.constant0.reset_grid_int,"a",@progbits
	.sectionflags	@""
	.align	4
.nv.constant0.reset_grid_int:
	.zero		908


//--------------------- .nv.constant0.reset_grid  --------------------------
	.section	.nv.constant0.reset_grid,"a",@progbits
	.sectionflags	@""
	.align	4
.nv.constant0.reset_grid:
	.zero		908


//--------------------- .nv.constant0.detect_aromatic_targets --------------------------
	.section	.nv.constant0.detect_aromatic_targets,"a",@progbits
	.sectionflags	@""
	.align	4
.nv.constant0.detect_aromatic_targets:
	.zero		932


//--------------------- .nv.constant0.finalize_pocket_probability --------------------------
	.section	.nv.constant0.finalize_pocket_probability,"a",@progbits
	.sectionflags	@""
	.align	4
.nv.constant0.finalize_pocket_probability:
	.zero		932


//--------------------- .nv.constant0.accumulate_pocket_probability --------------------------
	.section	.nv.constant0.accumulate_pocket_probability,"a",@progbits
	.sectionflags	@""
	.align	4
.nv.constant0.accumulate_pocket_probability:
	.zero		928


//--------------------- .nv.constant0.infer_water_density --------------------------
	.section	.nv.constant0.infer_water_density,"a",@progbits
	.sectionflags	@""
	.align	4
.nv.constant0.infer_water_density:
	.zero		928


//--------------------- .nv.constant0.compute_exclusion_field_cell_list --------------------------
	.section	.nv.constant0.compute_exclusion_field_cell_list,"a",@progbits
	.sectionflags	@""
	.align	4
.nv.constant0.compute_exclusion_field_cell_list:
	.zero		984


//--------------------- .nv.constant0.compute_exclusion_field --------------------------
	.section	.nv.constant0.compute_exclusion_field,"a",@progbits
	.sectionflags	@""
	.align	4
.nv.constant0.compute_exclusion_field:
	.zero		952


//--------------------- SYMBOLS --------------------------

	.type		.nv.reservedSmem.offset0,@object
	.size		.nv.reservedSmem.offset0,0x4
